def matmul_kernel(
    a_ptr,
    b_ptr,
    c_ptr,
    M,
    N,
    K,
    stride_am,
    stride_ak,
    stride_bk,
    stride_bn,
    stride_cm,
    stride_cn,
    BLOCK_M: tl.constexpr,
    BLOCK_N: tl.constexpr,
    BLOCK_K: tl.constexpr,
    GROUP_M: tl.constexpr,
):
    pid = tl.program_id(axis=0)
    num_pid_m = tl.cdiv(M, BLOCK_M)
    num_pid_n = tl.cdiv(N, BLOCK_N)
    num_pid_in_group = GROUP_M * num_pid_n
    group_id = pid // num_pid_in_group
    first_pid_m = group_id * GROUP_M
    group_size_m = min(num_pid_m - first_pid_m, GROUP_M)
    pid_m = first_pid_m + ((pid % num_pid_in_group) % group_size_m)
    pid_n = (pid % num_pid_in_group) // group_size_m

    offs_am = (pid_m * BLOCK_M + tl.arange(0, BLOCK_M)) % M
    offs_bn = (pid_n * BLOCK_N + tl.arange(0, BLOCK_N)) % N
    offs_k = tl.arange(0, BLOCK_K)
    a_ptrs = a_ptr + offs_am[:, None] * stride_am + offs_k[None, :] * stride_ak
    b_ptrs = b_ptr + offs_k[:, None] * stride_bk + offs_bn[None, :] * stride_bn

    acc = tl.zeros((BLOCK_M, BLOCK_N), dtype=tl.float32)
    for kk in range(0, tl.cdiv(K, BLOCK_K)):
        a = tl.load(a_ptrs, mask=offs_k[None, :] < K - kk * BLOCK_K, other=0.0)
        b = tl.load(b_ptrs, mask=offs_k[:, None] < K - kk * BLOCK_K, other=0.0)
        acc = tl.dot(a, b, acc)
        a_ptrs += BLOCK_K * stride_ak
        b_ptrs += BLOCK_K * stride_bk

    c = acc.to(c_ptr.dtype.element_ty)
    offs_cm = pid_m * BLOCK_M + tl.arange(0, BLOCK_M)
    offs_cn = pid_n * BLOCK_N + tl.arange(0, BLOCK_N)
    c_ptrs = c_ptr + offs_cm[:, None] * stride_cm + offs_cn[None, :] * stride_cn
    mask = (offs_cm[:, None] < M) & (offs_cn[None, :] < N)
    tl.store(c_ptrs, c, mask=mask)

# config = {"BLOCK_K": 32, "BLOCK_M": 16, "BLOCK_N": 256, "GROUP_M": 8, "arch": "sm_90", "dtype": "bf16", "num_ctas": 1, "num_stages": 2, "num_warps": 8}
# arch = sm_90


// ===== COMPILED SASS (sm_90a) =====

	.target	sm_90a

	.elftype	@"ET_EXEC"


//--------------------- .note.nv.tkinfo           --------------------------
	.section	.note.nv.tkinfo,"",@"SHT_NOTE"
	.sectionflags	@"SHF_NOTE_NV_TKINFO"
	.tkinfo
        /*0018*/ 	.word	0x00000002
        /*0030*/ 	.string	""
        /*0030*/ 	.string	"ptxas"
        /*0030*/ 	.string	"Cuda compilation tools, release 13.0, V13.0.88"
        /*0030*/ 	.string	"Build cuda_13.0.r13.0/compiler.36424714_0"
        /*0030*/ 	.string	"-v  -suppress-debug-info  -lineinfo  -arch sm_90a "



//--------------------- .note.nv.cuinfo           --------------------------
	.section	.note.nv.cuinfo,"",@"SHT_NOTE"
	.sectionflags	@"SHF_NOTE_NV_CUINFO"
        /*0018*/ 	.short	0x0002
        /*001a*/ 	.short	0x005a
        /*001c*/ 	.short	0x0082
	.zero		2


//--------------------- .nv.info                  --------------------------
	.section	.nv.info,"",@"SHT_CUDA_INFO"
	.align	4


	//----- nvinfo : EIATTR_REGCOUNT
	.align		4
        /*0000*/ 	.byte	0x04, 0x2f
        /*0002*/ 	.short	(.L_1 - .L_0)
	.align		4
.L_0:
        /*0004*/ 	.word	index@(matmul_kernel)
        /*0008*/ 	.word	0x00000080


	//----- nvinfo : EIATTR_FRAME_SIZE
	.align		4
.L_1:
        /*000c*/ 	.byte	0x04, 0x11
        /*000e*/ 	.short	(.L_3 - .L_2)
	.align		4
.L_2:
        /*0010*/ 	.word	index@(matmul_kernel)
        /*0014*/ 	.word	0x00000000


	//----- nvinfo : EIATTR_MIN_STACK_SIZE
	.align		4
.L_3:
        /*0018*/ 	.byte	0x04, 0x12
        /*001a*/ 	.short	(.L_5 - .L_4)
	.align		4
.L_4:
        /*001c*/ 	.word	index@(matmul_kernel)
        /*0020*/ 	.word	0x00000000
.L_5:


//--------------------- .nv.compat                --------------------------
	.section	.nv.compat,"",@"SHT_CUDA_COMPAT_INFO"
	.align	4
        /*0000*/ 	.byte	0x02, 0x09, 0x01, 0x00, 0x02, 0x02, 0x01, 0x00, 0x02, 0x05, 0x05, 0x00, 0x03, 0x07, 0x01, 0x01
        /*0010*/ 	.byte	0x02, 0x03, 0x00, 0x00, 0x02, 0x06, 0x01, 0x00, 0x04, 0x0b, 0x08, 0x00, 0x00, 0x00, 0x00, 0x00
        /*0020*/ 	.byte	0x00, 0x00, 0x00, 0x00


//--------------------- .nv.info.matmul_kernel    --------------------------
	.section	.nv.info.matmul_kernel,"",@"SHT_CUDA_INFO"
	.sectionflags	@""
	.align	4


	//----- nvinfo : EIATTR_CUDA_API_VERSION
	.align		4
        /*0000*/ 	.byte	0x04, 0x37
        /*0002*/ 	.short	(.L_7 - .L_6)
.L_6:
        /*0004*/ 	.word	0x00000082


	//----- nvinfo : EIATTR_KPARAM_INFO
	.align		4
.L_7:
        /*0008*/ 	.byte	0x04, 0x17
        /*000a*/ 	.short	(.L_9 - .L_8)
.L_8:
        /*000c*/ 	.word	0x00000000
        /*0010*/ 	.short	0x000d
        /*0012*/ 	.short	0x0048
        /*0014*/ 	.byte	0x00, 0xf4, 0x21, 0x00


	//----- nvinfo : EIATTR_KPARAM_INFO
	.align		4
.L_9:
        /*0018*/ 	.byte	0x04, 0x17
        /*001a*/ 	.short	(.L_11 - .L_10)
.L_10:
        /*001c*/ 	.word	0x00000000
        /*0020*/ 	.short	0x000c
        /*0022*/ 	.short	0x0040
        /*0024*/ 	.byte	0x00, 0xf4, 0x21, 0x00


	//----- nvinfo : EIATTR_KPARAM_INFO
	.align		4
.L_11:
        /*0028*/ 	.byte	0x04, 0x17
        /*002a*/ 	.short	(.L_13 - .L_12)
.L_12:
        /*002c*/ 	.word	0x00000000
        /*0030*/ 	.short	0x000b
        /*0032*/ 	.short	0x0038
        /*0034*/ 	.byte	0x00, 0xf0, 0x11, 0x00


	//----- nvinfo : EIATTR_KPARAM_INFO
	.align		4
.L_13:
        /*0038*/ 	.byte	0x04, 0x17
        /*003a*/ 	.short	(.L_15 - .L_14)
.L_14:
        /*003c*/ 	.word	0x00000000
        /*0040*/ 	.short	0x000a
        /*0042*/ 	.short	0x0034
        /*0044*/ 	.byte	0x00, 0xf0, 0x11, 0x00


	//----- nvinfo : EIATTR_KPARAM_INFO
	.align		4
.L_15:
        /*0048*/ 	.byte	0x04, 0x17
        /*004a*/ 	.short	(.L_17 - .L_16)
.L_16:
        /*004c*/ 	.word	0x00000000
        /*0050*/ 	.short	0x0009
        /*0052*/ 	.short	0x0030
        /*0054*/ 	.byte	0x00, 0xf0, 0x11, 0x00


	//----- nvinfo : EIATTR_KPARAM_INFO
	.align		4
.L_17:
        /*0058*/ 	.byte	0x04, 0x17
        /*005a*/ 	.short	(.L_19 - .L_18)
.L_18:
        /*005c*/ 	.word	0x00000000
        /*0060*/ 	.short	0x0008
        /*0062*/ 	.short	0x002c
        /*0064*/ 	.byte	0x00, 0xf0, 0x11, 0x00


	//----- nvinfo : EIATTR_KPARAM_INFO
	.align		4
.L_19:
        /*0068*/ 	.byte	0x04, 0x17
        /*006a*/ 	.short	(.L_21 - .L_20)
.L_20:
        /*006c*/ 	.word	0x00000000
        /*0070*/ 	.short	0x0007
        /*0072*/ 	.short	0x0028
        /*0074*/ 	.byte	0x00, 0xf0, 0x11, 0x00


	//----- nvinfo : EIATTR_KPARAM_INFO
	.align		4
.L_21:
        /*0078*/ 	.byte	0x04, 0x17
        /*007a*/ 	.short	(.L_23 - .L_22)
.L_22:
        /*007c*/ 	.word	0x00000000
        /*0080*/ 	.short	0x0006
        /*0082*/ 	.short	0x0024
        /*0084*/ 	.byte	0x00, 0xf0, 0x11, 0x00


	//----- nvinfo : EIATTR_KPARAM_INFO
	.align		4
.L_23:
        /*0088*/ 	.byte	0x04, 0x17
        /*008a*/ 	.short	(.L_25 - .L_24)
.L_24:
        /*008c*/ 	.word	0x00000000
        /*0090*/ 	.short	0x0005
        /*0092*/ 	.short	0x0020
        /*0094*/ 	.byte	0x00, 0xf0, 0x11, 0x00


	//----- nvinfo : EIATTR_KPARAM_INFO
	.align		4
.L_25:
        /*0098*/ 	.byte	0x04, 0x17
        /*009a*/ 	.short	(.L_27 - .L_26)
.L_26:
        /*009c*/ 	.word	0x00000000
        /*00a0*/ 	.short	0x0004
        /*00a2*/ 	.short	0x001c
        /*00a4*/ 	.byte	0x00, 0xf0, 0x11, 0x00


	//----- nvinfo : EIATTR_KPARAM_INFO
	.align		4
.L_27:
        /*00a8*/ 	.byte	0x04, 0x17
        /*00aa*/ 	.short	(.L_29 - .L_28)
.L_28:
        /*00ac*/ 	.word	0x00000000
        /*00b0*/ 	.short	0x0003
        /*00b2*/ 	.short	0x0018
        /*00b4*/ 	.byte	0x00, 0xf0, 0x11, 0x00


	//----- nvinfo : EIATTR_KPARAM_INFO
	.align		4
.L_29:
        /*00b8*/ 	.byte	0x04, 0x17
        /*00ba*/ 	.short	(.L_31 - .L_30)
.L_30:
        /*00bc*/ 	.word	0x00000000
        /*00c0*/ 	.short	0x0002
        /*00c2*/ 	.short	0x0010
        /*00c4*/ 	.byte	0x00, 0xf4, 0x21, 0x00


	//----- nvinfo : EIATTR_KPARAM_INFO
	.align		4
.L_31:
        /*00c8*/ 	.byte	0x04, 0x17
        /*00ca*/ 	.short	(.L_33 - .L_32)
.L_32:
        /*00cc*/ 	.word	0x00000000
        /*00d0*/ 	.short	0x0001
        /*00d2*/ 	.short	0x0008
        /*00d4*/ 	.byte	0x00, 0xf4, 0x21, 0x00


	//----- nvinfo : EIATTR_KPARAM_INFO
	.align		4
.L_33:
        /*00d8*/ 	.byte	0x04, 0x17
        /*00da*/ 	.short	(.L_35 - .L_34)
.L_34:
        /*00dc*/ 	.word	0x00000000
        /*00e0*/ 	.short	0x0000
        /*00e2*/ 	.short	0x0000
        /*00e4*/ 	.byte	0x00, 0xf4, 0x21, 0x00


	//----- nvinfo : EIATTR_SPARSE_MMA_MASK
	.align		4
.L_35:
        /*00e8*/ 	.byte	0x03, 0x50
        /*00ea*/ 	.short	0x0000


	//----- nvinfo : EIATTR_MAXREG_COUNT
	.align		4
        /*00ec*/ 	.byte	0x03, 0x1b
        /*00ee*/ 	.short	0x00ff


	//----- nvinfo : EIATTR_NUM_BARRIERS
	.align		4
        /*00f0*/ 	.byte	0x02, 0x4c
        /*00f2*/ 	.byte	0x01
	.zero		1


	//----- nvinfo : EIATTR_MERCURY_ISA_VERSION
	.align		4
        /*00f4*/ 	.byte	0x03, 0x5f
        /*00f6*/ 	.short	0x0101


	//----- nvinfo : EIATTR_EXIT_INSTR_OFFSETS
	.align		4
        /*00f8*/ 	.byte	0x04, 0x1c
        /*00fa*/ 	.short	(.L_37 - .L_36)


	//   ....[0]....
.L_36:
        /*00fc*/ 	.word	0x000047b0


	//   ....[1]....
        /*0100*/ 	.word	0x000047e0


	//----- nvinfo : EIATTR_REQNTID
	.align		4
.L_37:
        /*0104*/ 	.byte	0x04, 0x10
        /*0106*/ 	.short	(.L_39 - .L_38)
.L_38:
        /*0108*/ 	.word	0x00000100
        /*010c*/ 	.word	0x00000001
        /*0110*/ 	.word	0x00000001


	//----- nvinfo : EIATTR_CBANK_PARAM_SIZE
	.align		4
.L_39:
        /*0114*/ 	.byte	0x03, 0x19
        /*0116*/ 	.short	0x0050


	//----- nvinfo : EIATTR_PARAM_CBANK
	.align		4
        /*0118*/ 	.byte	0x04, 0x0a
        /*011a*/ 	.short	(.L_41 - .L_40)
	.align		4
.L_40:
        /*011c*/ 	.word	index@(.nv.constant0.matmul_kernel)
        /*0120*/ 	.short	0x0210
        /*0122*/ 	.short	0x0050


	//----- nvinfo : EIATTR_SW_WAR
	.align		4
.L_41:
        /*0124*/ 	.byte	0x04, 0x36
        /*0126*/ 	.short	(.L_43 - .L_42)
.L_42:
        /*0128*/ 	.word	0x00000008
.L_43:


//--------------------- .nv.callgraph             --------------------------
	.section	.nv.callgraph,"",@"SHT_CUDA_CALLGRAPH"
	.align	4
	.sectionentsize	8
	.align		4
        /*0000*/ 	.word	0x00000000
	.align		4
        /*0004*/ 	.word	0xffffffff
	.align		4
        /*0008*/ 	.word	0x00000000
	.align		4
        /*000c*/ 	.word	0xfffffffe
	.align		4
        /*0010*/ 	.word	0x00000000
	.align		4
        /*0014*/ 	.word	0xfffffffd
	.align		4
        /*0018*/ 	.word	0x00000000
	.align		4
        /*001c*/ 	.word	0xfffffffc


//--------------------- .text.matmul_kernel       --------------------------
	.section	.text.matmul_kernel,"ax",@progbits
	.align	128
        .global         matmul_kernel
        .type           matmul_kernel,@function
        .size           matmul_kernel,(.L_x_4 - matmul_kernel)
        .other          matmul_kernel,@"STO_CUDA_ENTRY STV_DEFAULT"
matmul_kernel:
.text.matmul_kernel:
[----:B------:R-:W-:Y:S08]  /*0000*/  LDC R1, c[0x0][0x28] ;  /* 0x00000a00ff017b82 */ /* 0x000ff00000000800 */
[----:B------:R-:W0:Y:S01]  /*0010*/  LDC.64 R22, c[0x0][0x228] ;  /* 0x00008a00ff167b82 */ /* 0x000e220000000a00 */
[----:B------:R-:W1:Y:S01]  /*0020*/  S2R R5, SR_CTAID.X ;  /* 0x0000000000057919 */ /* 0x000e620000002500 */
[----:B------:R-:W-:Y:S01]  /*0030*/  UMOV UR4, 0x400 ;  /* 0x0000040000047882 */ /* 0x000fe20000000000 */
[----:B------:R-:W-:Y:S01]  /*0040*/  ULDC.64 UR6, c[0x0][0x208] ;  /* 0x0000820000067ab9 */ /* 0x000fe20000000a00 */
[----:B------:R-:W2:Y:S04]  /*0050*/  S2R R125, SR_TID.X ;  /* 0x00000000007d7919 */ /* 0x000ea80000002100 */
[----:B------:R-:W3:Y:S08]  /*0060*/  LDC R110, c[0x0][0x230] ;  /* 0x00008c00ff6e7b82 */ /* 0x000ef00000000800 */
[----:B------:R-:W4:Y:S01]  /*0070*/  S2UR UR5, SR_CgaCtaId ;  /* 0x00000000000579c3 */ /* 0x000f220000008800 */
[----:B0-----:R-:W-:-:S05]  /*0080*/  VIADD R0, R23, 0xff ;  /* 0x000000ff17007836 */ /* 0x001fca0000000000 */
[----:B------:R-:W-:Y:S01]  /*0090*/  SHF.R.S32.HI R3, RZ, 0x1f, R0 ;  /* 0x0000001fff037819 */ /* 0x000fe20000011400 */
[----:B---3--:R-:W-:-:S03]  /*00a0*/  VIADD R110, R110, 0x1f ;  /* 0x0000001f6e6e7836 */ /* 0x008fc60000000000 */
[----:B------:R-:W-:Y:S02]  /*00b0*/  LEA.HI R3, R3, R0, RZ, 0x8 ;  /* 0x0000000003037211 */ /* 0x000fe400078f40ff */
[----:B-1----:R-:W-:Y:S02]  /*00c0*/  IABS R8, R5 ;  /* 0x0000000500087213 */ /* 0x002fe40000000000 */
[----:B------:R-:W-:Y:S02]  /*00d0*/  SHF.R.S32.HI R3, RZ, 0x8, R3 ;  /* 0x00000008ff037819 */ /* 0x000fe40000011403 */
[----:B--2---:R-:W-:Y:S01]  /*00e0*/  SHF.R.U32.HI R123, RZ, 0x4, R125 ;  /* 0x00000004ff7b7819 */ /* 0x004fe2000001167d */
[----:B----4-:R-:W-:Y:S01]  /*00f0*/  ULEA UR4, UR5, UR4, 0x18 ;  /* 0x0000000405047291 */ /* 0x010fe2000f8ec03f */
[----:B------:R-:W-:Y:S01]  /*0100*/  LOP3.LUT R121, R125, 0xf, RZ, 0xc0, !PT ;  /* 0x0000000f7d797812 */ /* 0x000fe200078ec0ff */
[----:B------:R-:W-:Y:S01]  /*0110*/  IMAD.SHL.U32 R4, R3, 0x8, RZ ;  /* 0x0000000803047824 */ /* 0x000fe200078e00ff */
[----:B------:R-:W-:Y:S01]  /*0120*/  SGXT.U32 R123, R123, 0x4 ;  /* 0x000000047b7b781a */ /* 0x000fe20000000000 */
[----:B------:R-:W-:Y:S01]  /*0130*/  ULDC UR5, c[0x0][0x230] ;  /* 0x00008c0000057ab9 */ /* 0x000fe20000000800 */
[----:B------:R-:W-:-:S02]  /*0140*/  LOP3.LUT R44, R125, 0xe0, RZ, 0xc0, !PT ;  /* 0x000000e07d2c7812 */ /* 0x000fc400078ec0ff */
[-C--:B------:R-:W-:Y:S02]  /*0150*/  IABS R7, R4.reuse ;  /* 0x0000000400077213 */ /* 0x080fe40000000000 */
[----:B------:R-:W-:Y:S02]  /*0160*/  IABS R10, R4 ;  /* 0x00000004000a7213 */ /* 0x000fe40000000000 */
[----:B------:R-:W0:Y:S01]  /*0170*/  I2F.RP R0, R7 ;  /* 0x0000000700007306 */ /* 0x000e220000209400 */
[----:B------:R-:W-:Y:S02]  /*0180*/  LOP3.LUT R109, R125, 0x1f, RZ, 0xc0, !PT ;  /* 0x0000001f7d6d7812 */ /* 0x000fe400078ec0ff */
[----:B------:R-:W-:-:S05]  /*0190*/  LOP3.LUT R124, R123, 0x10, RZ, 0xfc, !PT ;  /* 0x000000107b7c7812 */ /* 0x000fca00078efcff */
[----:B0-----:R-:W0:Y:S02]  /*01a0*/  MUFU.RCP R0, R0 ;  /* 0x0000000000007308 */ /* 0x001e240000001000 */
[----:B0-----:R-:W-:Y:S02]  /*01b0*/  VIADD R2, R0, 0xffffffe ;  /* 0x0ffffffe00027836 */ /* 0x001fe40000000000 */
[----:B------:R-:W-:-:S04]  /*01c0*/  IMAD.MOV R0, RZ, RZ, -R10 ;  /* 0x000000ffff007224 */ /* 0x000fc800078e0a0a */
[----:B------:R0:W1:Y:S02]  /*01d0*/  F2I.FTZ.U32.TRUNC.NTZ R3, R2 ;  /* 0x0000000200037305 */ /* 0x000064000021f000 */
[----:B0-----:R-:W-:Y:S02]  /*01e0*/  IMAD.MOV.U32 R2, RZ, RZ, RZ ;  /* 0x000000ffff027224 */ /* 0x001fe400078e00ff */
[----:B-1----:R-:W-:-:S04]  /*01f0*/  IMAD.MOV R6, RZ, RZ, -R3 ;  /* 0x000000ffff067224 */ /* 0x002fc800078e0a03 */
[----:B------:R-:W-:Y:S02]  /*0200*/  IMAD R9, R6, R7, RZ ;  /* 0x0000000706097224 */ /* 0x000fe400078e02ff */
[----:B------:R-:W-:Y:S02]  /*0210*/  IMAD.MOV.U32 R6, RZ, RZ, R8 ;  /* 0x000000ffff067224 */ /* 0x000fe400078e0008 */
[----:B------:R-:W-:-:S06]  /*0220*/  IMAD.HI.U32 R3, R3, R9, R2 ;  /* 0x0000000903037227 */ /* 0x000fcc00078e0002 */
[----:B------:R-:W-:-:S04]  /*0230*/  IMAD.HI.U32 R3, R3, R6, RZ ;  /* 0x0000000603037227 */ /* 0x000fc800078e00ff */
[----:B------:R-:W-:-:S05]  /*0240*/  IMAD R0, R3, R0, R6 ;  /* 0x0000000003007224 */ /* 0x000fca00078e0206 */
[----:B------:R-:W-:-:S13]  /*0250*/  ISETP.GT.U32.AND P1, PT, R7, R0, PT ;  /* 0x000000000700720c */ /* 0x000fda0003f24070 */
[----:B------:R-:W-:Y:S02]  /*0260*/  @!P1 IMAD.IADD R0, R0, 0x1, -R7 ;  /* 0x0000000100009824 */ /* 0x000fe400078e0a07 */
[----:B------:R-:W-:Y:S01]  /*0270*/  @!P1 VIADD R3, R3, 0x1 ;  /* 0x0000000103039836 */ /* 0x000fe20000000000 */
[----:B------:R-:W-:Y:S02]  /*0280*/  ISETP.NE.AND P1, PT, R4, RZ, PT ;  /* 0x000000ff0400720c */ /* 0x000fe40003f25270 */
[----:B------:R-:W-:Y:S02]  /*0290*/  ISETP.GE.U32.AND P0, PT, R0, R7, PT ;  /* 0x000000070000720c */ /* 0x000fe40003f06070 */
[----:B------:R-:W-:-:S04]  /*02a0*/  LOP3.LUT R0, R5, R4, RZ, 0x3c, !PT ;  /* 0x0000000405007212 */ /* 0x000fc800078e3cff */
[----:B------:R-:W-:Y:S01]  /*02b0*/  ISETP.GE.AND P2, PT, R0, RZ, PT ;  /* 0x000000ff0000720c */ /* 0x000fe20003f46270 */
[----:B------:R-:W-:-:S06]  /*02c0*/  VIADD R0, R22, 0xf ;  /* 0x0000000f16007836 */ /* 0x000fcc0000000000 */
[----:B------:R-:W-:-:S04]  /*02d0*/  @P0 VIADD R3, R3, 0x1 ;  /* 0x0000000103030836 */ /* 0x000fc80000000000 */
[----:B------:R-:W-:Y:S01]  /*02e0*/  IMAD.MOV.U32 R2, RZ, RZ, R3 ;  /* 0x000000ffff027224 */ /* 0x000fe200078e0003 */
[----:B------:R-:W-:-:S03]  /*02f0*/  SHF.R.S32.HI R3, RZ, 0x1f, R0 ;  /* 0x0000001fff037819 */ /* 0x000fc60000011400 */
[----:B------:R-:W-:Y:S01]  /*0300*/  @!P2 IMAD.MOV R2, RZ, RZ, -R2 ;  /* 0x000000ffff02a224 */ /* 0x000fe200078e0a02 */
[----:B------:R-:W-:Y:S02]  /*0310*/  @!P1 LOP3.LUT R2, RZ, R4, RZ, 0x33, !PT ;  /* 0x00000004ff029212 */ /* 0x000fe400078e33ff */
[----:B------:R-:W-:-:S03]  /*0320*/  LEA.HI R3, R3, R0, RZ, 0x4 ;  /* 0x0000000003037211 */ /* 0x000fc600078f20ff */
[C---:B------:R-:W-:Y:S01]  /*0330*/  IMAD.SHL.U32 R6, R2.reuse, 0x8, RZ ;  /* 0x0000000802067824 */ /* 0x040fe200078e00ff */
[----:B------:R-:W-:-:S04]  /*0340*/  IADD3 R2, -R2, RZ, RZ ;  /* 0x000000ff02027210 */ /* 0x000fc80007ffe1ff */
[----:B------:R-:W-:Y:S01]  /*0350*/  LEA.HI.SX32 R3, R3, -R6, 0x1c ;  /* 0x8000000603037211 */ /* 0x000fe200078fe2ff */
[----:B------:R-:W-:-:S03]  /*0360*/  IMAD R4, R4, R2, R5 ;  /* 0x0000000204047224 */ /* 0x000fc600078e0205 */
[----:B------:R-:W-:Y:S02]  /*0370*/  VIMNMX R11, R3, 0x8, PT ;  /* 0x00000008030b7848 */ /* 0x000fe40003fe0100 */
[----:B------:R-:W-:Y:S02]  /*0380*/  IABS R9, R4 ;  /* 0x0000000400097213 */ /* 0x000fe40000000000 */
[----:B------:R-:W-:-:S04]  /*0390*/  IABS R7, R11 ;  /* 0x0000000b00077213 */ /* 0x000fc80000000000 */
[----:B------:R-:W0:Y:S08]  /*03a0*/  I2F.RP R0, R7 ;  /* 0x0000000700007306 */ /* 0x000e300000209400 */
[----:B0-----:R-:W0:Y:S02]  /*03b0*/  MUFU.RCP R0, R0 ;  /* 0x0000000000007308 */ /* 0x001e240000001000 */
[----:B0-----:R-:W-:-:S06]  /*03c0*/  VIADD R3, R0, 0xffffffe ;  /* 0x0ffffffe00037836 */ /* 0x001fcc0000000000 */
[----:B------:R-:W0:Y:S02]  /*03d0*/  F2I.FTZ.U32.TRUNC.NTZ R3, R3 ;  /* 0x0000000300037305 */ /* 0x000e24000021f000 */
[----:B0-----:R-:W-:-:S04]  /*03e0*/  IMAD.MOV R8, RZ, RZ, -R3 ;  /* 0x000000ffff087224 */ /* 0x001fc800078e0a03 */
[----:B------:R-:W-:Y:S01]  /*03f0*/  IMAD.MOV.U32 R2, RZ, RZ, R8 ;  /* 0x000000ffff027224 */ /* 0x000fe200078e0008 */
[----:B------:R-:W-:-:S03]  /*0400*/  IABS R8, R11 ;  /* 0x0000000b00087213 */ /* 0x000fc60000000000 */
[----:B------:R-:W-:Y:S02]  /*0410*/  IMAD R5, R2, R7, RZ ;  /* 0x0000000702057224 */ /* 0x000fe400078e02ff */
[----:B------:R-:W-:Y:S02]  /*0420*/  IMAD.MOV.U32 R2, RZ, RZ, RZ ;  /* 0x000000ffff027224 */ /* 0x000fe400078e00ff */
[----:B------:R-:W-:Y:S02]  /*0430*/  IMAD.MOV R0, RZ, RZ, -R8 ;  /* 0x000000ffff007224 */ /* 0x000fe400078e0a08 */
        /* <DEDUP_REMOVED lines=9> */
[----:B------:R-:W-:-:S07]  /*04d0*/  ISETP.GE.AND P2, PT, R0, RZ, PT ;  /* 0x000000ff0000720c */ /* 0x000fce0003f46270 */
[----:B------:R-:W-:Y:S01]  /*04e0*/  @P0 VIADD R2, R2, 0x1 ;  /* 0x0000000102020836 */ /* 0x000fe20000000000 */
[----:B------:R-:W-:-:S05]  /*04f0*/  ISETP.GT.AND P0, PT, R110, 0x1f, PT ;  /* 0x0000001f6e00780c */ /* 0x000fca0003f04270 */
[----:B------:R-:W-:Y:S01]  /*0500*/  @!P2 IMAD.MOV R2, RZ, RZ, -R2 ;  /* 0x000000ffff02a224 */ /* 0x000fe200078e0a02 */
[----:B------:R-:W-:-:S05]  /*0510*/  @!P1 LOP3.LUT R2, RZ, R11, RZ, 0x33, !PT ;  /* 0x0000000bff029212 */ /* 0x000fca00078e33ff */
[----:B------:R-:W-:Y:S02]  /*0520*/  IMAD.MOV R0, RZ, RZ, -R2 ;  /* 0x000000ffff007224 */ /* 0x000fe400078e0a02 */
[----:B------:R-:W-:Y:S02]  /*0530*/  IMAD.SHL.U32 R115, R2, 0x100, RZ ;  /* 0x0000010002737824 */ /* 0x000fe400078e00ff */
[----:B------:R-:W-:-:S04]  /*0540*/  IMAD R0, R11, R0, R4 ;  /* 0x000000000b007224 */ /* 0x000fc800078e0204 */
[----:B------:R-:W-:-:S04]  /*0550*/  IMAD.IADD R0, R6, 0x1, R0 ;  /* 0x0000000106007824 */ /* 0x000fc800078e0200 */
[----:B------:R-:W-:Y:S01]  /*0560*/  IMAD R121, R0, 0x10, R121 ;  /* 0x0000001000797824 */ /* 0x000fe200078e0279 */
[----:B------:R-:W-:Y:S06]  /*0570*/  @P0 BRA `(.L_x_0) ;  /* 0x0000000000200947 */ /* 0x000fec0003800000 */
[C---:B------:R-:W-:Y:S01]  /*0580*/  IMAD.SHL.U32 R122, R125.reuse, 0x20, RZ ;  /* 0x000000207d7a7824 */ /* 0x040fe200078e00ff */
[----:B------:R-:W-:Y:S01]  /*0590*/  CS2R R68, SRZ ;  /* 0x0000000000447805 */ /* 0x000fe2000001ff00 */
[----:B------:R-:W-:Y:S01]  /*05a0*/  IMAD.SHL.U32 R120, R125, 0x2, RZ ;  /* 0x000000027d787824 */ /* 0x000fe200078e00ff */
[----:B------:R-:W-:Y:S02]  /*05b0*/  CS2R R8, SRZ ;  /* 0x0000000000087805 */ /* 0x000fe4000001ff00 */
[----:B------:R-:W-:Y:S02]  /*05c0*/  CS2R R70, SRZ ;  /* 0x0000000000467805 */ /* 0x000fe4000001ff00 */
[----:B------:R-:W-:Y:S02]  /*05d0*/  CS2R R6, SRZ ;  /* 0x0000000000067805 */ /* 0x000fe4000001ff00 */
[----:B------:R-:W-:Y:S01]  /*05e0*/  LOP3.LUT R122, R122, 0x60, RZ, 0xc0, !PT ;  /* 0x000000607a7a7812 */ /* 0x000fe200078ec0ff */
[----:B------:R-:W-:Y:S06]  /*05f0*/  BRA `(.L_x_1) ;  /* 0x0000003800507947 */ /* 0x000fec0003800000 */
.L_x_0:
[----:B------:R-:W-:Y:S01]  /*0600*/  IABS R13, R22 ;  /* 0x00000016000d7213 */ /* 0x000fe20000000000 */
[C---:B------:R-:W-:Y:S01]  /*0610*/  IMAD.SHL.U32 R122, R125.reuse, 0x20, RZ ;  /* 0x000000207d7a7824 */ /* 0x040fe200078e00ff */
[----:B------:R-:W-:Y:S01]  /*0620*/  IABS R2, R23 ;  /* 0x0000001700027213 */ /* 0x000fe20000000000 */
[----:B------:R-:W-:Y:S01]  /*0630*/  IMAD.SHL.U32 R120, R125, 0x2, RZ ;  /* 0x000000027d787824 */ /* 0x000fe200078e00ff */
[----:B------:R-:W0:Y:S01]  /*0640*/  I2F.RP R3, R13 ;  /* 0x0000000d00037306 */ /* 0x000e220000209400 */
[----:B------:R-:W-:Y:S01]  /*0650*/  ISETP.GE.AND P4, PT, R121, RZ, PT ;  /* 0x000000ff7900720c */ /* 0x000fe20003f86270 */
[----:B------:R-:W-:Y:S01]  /*0660*/  IMAD.SHL.U32 R55, R125, 0x8, RZ ;  /* 0x000000087d377824 */ /* 0x000fe200078e00ff */
[----:B------:R-:W-:Y:S01]  /*0670*/  ISETP.NE.AND P2, PT, R22, RZ, PT ;  /* 0x000000ff1600720c */ /* 0x000fe20003f45270 */
[----:B------:R-:W1:Y:S01]  /*0680*/  LDC R112, c[0x0][0x23c] ;  /* 0x00008f00ff707b82 */ /* 0x000e620000000800 */
[----:B------:R-:W-:Y:S01]  /*0690*/  SHF.R.S32.HI R53, RZ, 0x2, R125 ;  /* 0x00000002ff357819 */ /* 0x000fe2000001147d */
[----:B------:R-:W-:Y:S01]  /*06a0*/  ULDC.64 UR8, c[0x0][0x210] ;  /* 0x0000840000087ab9 */ /* 0x000fe20000000a00 */
[----:B------:R-:W-:Y:S01]  /*06b0*/  LOP3.LUT R122, R122, 0x60, RZ, 0xc0, !PT ;  /* 0x000000607a7a7812 */ /* 0x000fe200078ec0ff */
[----:B------:R-:W2:Y:S01]  /*06c0*/  I2F.RP R0, R2 ;  /* 0x0000000200007306 */ /* 0x000ea20000209400 */
[----:B------:R-:W-:-:S02]  /*06d0*/  SGXT R53, R53, 0x1 ;  /* 0x000000013535781a */ /* 0x000fc40000000200 */
[----:B------:R-:W-:Y:S02]  /*06e0*/  CS2R R72, SRZ ;  /* 0x0000000000487805 */ /* 0x000fe4000001ff00 */
[--C-:B------:R-:W-:Y:S02]  /*06f0*/  LOP3.LUT R55, R55, 0x30, R120.reuse, 0x48, !PT ;  /* 0x0000003037377812 */ /* 0x100fe400078e4878 */
[----:B------:R-:W-:Y:S02]  /*0700*/  CS2R R74, SRZ ;  /* 0x00000000004a7805 */ /* 0x000fe4000001ff00 */
[----:B------:R-:W-:Y:S02]  /*0710*/  LOP3.LUT R53, R122, 0x90, R53, 0xf8, !PT ;  /* 0x000000907a357812 */ /* 0x000fe400078ef835 */
[----:B------:R-:W-:Y:S02]  /*0720*/  CS2R R68, SRZ ;  /* 0x0000000000447805 */ /* 0x000fe4000001ff00 */
[----:B------:R-:W-:Y:S01]  /*0730*/  LOP3.LUT R108, R120, 0x1fe, RZ, 0xc0, !PT ;  /* 0x000001fe786c7812 */ /* 0x000fe200078ec0ff */
[----:B0-----:R-:W0:Y:S01]  /*0740*/  MUFU.RCP R3, R3 ;  /* 0x0000000300037308 */ /* 0x001e220000001000 */
[----:B------:R-:W-:-:S02]  /*0750*/  LOP3.LUT R53, R53, 0x10, R120, 0x78, !PT ;  /* 0x0000001035357812 */ /* 0x000fc400078e7878 */
[----:B------:R-:W-:Y:S02]  /*0760*/  CS2R R70, SRZ ;  /* 0x0000000000467805 */ /* 0x000fe4000001ff00 */
[----:B------:R-:W-:Y:S02]  /*0770*/  CS2R R64, SRZ ;  /* 0x0000000000407805 */ /* 0x000fe4000001ff00 */
[----:B------:R-:W-:Y:S01]  /*0780*/  CS2R R66, SRZ ;  /* 0x0000000000427805 */ /* 0x000fe2000001ff00 */
[----:B--2---:R-:W2:Y:S01]  /*0790*/  MUFU.RCP R0, R0 ;  /* 0x0000000000007308 */ /* 0x004ea20000001000 */
[----:B-1----:R-:W-:Y:S01]  /*07a0*/  IMAD R111, R109, R112, RZ ;  /* 0x000000706d6f7224 */ /* 0x002fe200078e02ff */
[----:B------:R-:W-:Y:S02]  /*07b0*/  SHF.L.U32 R112, R112, 0x5, RZ ;  /* 0x0000000570707819 */ /* 0x000fe400000006ff */
[----:B0-----:R-:W-:-:S04]  /*07c0*/  IADD3 R6, R3, 0xffffffe, RZ ;  /* 0x0ffffffe03067810 */ /* 0x001fc80007ffe0ff */
[----:B------:R0:W1:Y:S01]  /*07d0*/  F2I.FTZ.U32.TRUNC.NTZ R7, R6 ;  /* 0x0000000600077305 */ /* 0x000062000021f000 */
[----:B--2---:R-:W-:Y:S01]  /*07e0*/  VIADD R4, R0, 0xffffffe ;  /* 0x0ffffffe00047836 */ /* 0x004fe20000000000 */
[----:B------:R-:W-:-:S06]  /*07f0*/  LEA.HI R0, R44, R115, RZ, 0x1b ;  /* 0x000000732c007211 */ /* 0x000fcc00078fd8ff */
[----:B------:R2:W3:Y:S01]  /*0800*/  F2I.FTZ.U32.TRUNC.NTZ R5, R4 ;  /* 0x0000000400057305 */ /* 0x0004e2000021f000 */
[----:B0-----:R-:W-:Y:S01]  /*0810*/  IMAD.MOV.U32 R6, RZ, RZ, RZ ;  /* 0x000000ffff067224 */ /* 0x001fe200078e00ff */
[----:B------:R-:W-:Y:S01]  /*0820*/  IABS R51, R0 ;  /* 0x0000000000337213 */ /* 0x000fe20000000000 */
[C---:B------:R-:W-:Y:S02]  /*0830*/  VIADD R14, R0.reuse, 0xe8 ;  /* 0x000000e8000e7836 */ /* 0x040fe40000000000 */
[----:B------:R-:W-:Y:S02]  /*0840*/  VIADD R15, R0, 0xe0 ;  /* 0x000000e0000f7836 */ /* 0x000fe40000000000 */
[----:B-1----:R-:W-:Y:S01]  /*0850*/  IMAD.MOV R8, RZ, RZ, -R7 ;  /* 0x000000ffff087224 */ /* 0x002fe200078e0a07 */
[----:B------:R-:W-:Y:S01]  /*0860*/  IABS R10, R14 ;  /* 0x0000000e000a7213 */ /* 0x000fe20000000000 */
[----:B--2---:R-:W-:Y:S01]  /*0870*/  IMAD.MOV.U32 R4, RZ, RZ, RZ ;  /* 0x000000ffff047224 */ /* 0x004fe200078e00ff */
[----:B------:R-:W-:Y:S01]  /*0880*/  IABS R11, R15 ;  /* 0x0000000f000b7213 */ /* 0x000fe20000000000 */
[----:B------:R-:W-:Y:S01]  /*0890*/  IMAD R9, R8, R13, RZ ;  /* 0x0000000d08097224 */ /* 0x000fe200078e02ff */
[----:B------:R-:W-:Y:S01]  /*08a0*/  IABS R8, R121 ;  /* 0x0000007900087213 */ /* 0x000fe20000000000 */
[----:B------:R-:W-:-:S02]  /*08b0*/  VIADD R16, R0, 0xd8 ;  /* 0x000000d800107836 */ /* 0x000fc40000000000 */
[----:B------:R-:W-:-:S04]  /*08c0*/  IMAD.HI.U32 R7, R7, R9, R6 ;  /* 0x0000000907077227 */ /* 0x000fc800078e0006 */
[----:B---3--:R-:W-:Y:S02]  /*08d0*/  IMAD.MOV R3, RZ, RZ, -R5 ;  /* 0x000000ffff037224 */ /* 0x008fe400078e0a05 */
[----:B------:R-:W-:-:S04]  /*08e0*/  IMAD.HI.U32 R7, R7, R8, RZ ;  /* 0x0000000807077227 */ /* 0x000fc800078e00ff */
[----:B------:R-:W-:Y:S02]  /*08f0*/  IMAD.MOV R7, RZ, RZ, -R7 ;  /* 0x000000ffff077224 */ /* 0x000fe400078e0a07 */
[C---:B------:R-:W-:Y:S02]  /*0900*/  VIADD R9, R0.reuse, 0xf8 ;  /* 0x000000f800097836 */ /* 0x040fe40000000000 */
[C---:B------:R-:W-:Y:S02]  /*0910*/  IMAD R8, R13.reuse, R7, R8 ;  /* 0x000000070d087224 */ /* 0x040fe400078e0208 */
[----:B------:R-:W-:Y:S01]  /*0920*/  IMAD.MOV.U32 R7, RZ, RZ, R3 ;  /* 0x000000ffff077224 */ /* 0x000fe200078e0003 */
[----:B------:R-:W-:Y:S01]  /*0930*/  SHF.R.S32.HI R3, RZ, 0x1f, R110 ;  /* 0x0000001fff037819 */ /* 0x000fe2000001146e */
[C---:B------:R-:W-:Y:S01]  /*0940*/  VIADD R17, R0.reuse, 0xd0 ;  /* 0x000000d000117836 */ /* 0x040fe20000000000 */
[----:B------:R-:W-:Y:S01]  /*0950*/  ISETP.GT.U32.AND P0, PT, R13, R8, PT ;  /* 0x000000080d00720c */ /* 0x000fe20003f04070 */
[----:B------:R-:W-:Y:S01]  /*0960*/  IMAD R7, R7, R2, RZ ;  /* 0x0000000207077224 */ /* 0x000fe200078e02ff */
[----:B------:R-:W-:Y:S01]  /*0970*/  IABS R6, R9 ;  /* 0x0000000900067213 */ /* 0x000fe20000000000 */
[----:B------:R-:W-:Y:S01]  /*0980*/  VIADD R18, R0, 0xc8 ;  /* 0x000000c800127836 */ /* 0x000fe20000000000 */
[----:B------:R-:W-:Y:S01]  /*0990*/  LEA.HI R110, R3, R110, RZ, 0x5 ;  /* 0x0000006e036e7211 */ /* 0x000fe200078f28ff */
[----:B------:R-:W-:Y:S01]  /*09a0*/  IMAD.HI.U32 R5, R5, R7, R4 ;  /* 0x0000000705057227 */ /* 0x000fe200078e0004 */
[----:B------:R-:W-:-:S02]  /*09b0*/  ISETP.GE.AND P5, PT, R9, RZ, PT ;  /* 0x000000ff0900720c */ /* 0x000fc40003fa6270 */
[----:B------:R-:W-:Y:S01]  /*09c0*/  SHF.R.S32.HI R110, RZ, 0x5, R110 ;  /* 0x00000005ff6e7819 */ /* 0x000fe2000001146e */
[----:B------:R-:W-:Y:S02]  /*09d0*/  VIADD R4, R0, 0xf0 ;  /* 0x000000f000047836 */ /* 0x000fe40000000000 */
[----:B------:R-:W-:-:S03]  /*09e0*/  IMAD.HI.U32 R3, R5, R6, RZ ;  /* 0x0000000605037227 */ /* 0x000fc600078e00ff */
[----:B------:R-:W-:Y:S01]  /*09f0*/  IABS R9, R4 ;  /* 0x0000000400097213 */ /* 0x000fe20000000000 */
[----:B------:R-:W-:Y:S01]  /*0a00*/  @!P0 IMAD.IADD R8, R8, 0x1, -R13 ;  /* 0x0000000108088824 */ /* 0x000fe200078e0a0d */
[----:B------:R-:W-:Y:S01]  /*0a10*/  ISETP.GE.AND P1, PT, R4, RZ, PT ;  /* 0x000000ff0400720c */ /* 0x000fe20003f26270 */
[----:B------:R-:W-:Y:S02]  /*0a20*/  IMAD.MOV R7, RZ, RZ, -R3 ;  /* 0x000000ffff077224 */ /* 0x000fe400078e0a03 */
[----:B------:R-:W-:Y:S01]  /*0a30*/  IMAD.HI.U32 R3, R5, R9, RZ ;  /* 0x0000000905037227 */ /* 0x000fe200078e00ff */
[----:B------:R-:W-:-:S03]  /*0a40*/  ISETP.GT.U32.AND P0, PT, R13, R8, PT ;  /* 0x000000080d00720c */ /* 0x000fc60003f04070 */
[----:B------:R-:W-:-:S04]  /*0a50*/  IMAD.HI.U32 R4, R5, R10, RZ ;  /* 0x0000000a05047227 */ /* 0x000fc800078e00ff */
[----:B------:R-:W-:Y:S02]  /*0a60*/  IMAD.MOV R3, RZ, RZ, -R3 ;  /* 0x000000ffff037224 */ /* 0x000fe400078e0a03 */
[C---:B------:R-:W-:Y:S02]  /*0a70*/  IMAD R6, R2.reuse, R7, R6 ;  /* 0x0000000702067224 */ /* 0x040fe400078e0206 */
[----:B------:R-:W-:Y:S01]  /*0a80*/  IMAD R3, R2, R3, R9 ;  /* 0x0000000302037224 */ /* 0x000fe200078e0209 */
[----:B------:R-:W-:Y:S01]  /*0a90*/  IADD3 R9, -R4, RZ, RZ ;  /* 0x000000ff04097210 */ /* 0x000fe20007ffe1ff */
[----:B------:R-:W-:Y:S01]  /*0aa0*/  IMAD.HI.U32 R7, R5, R11, RZ ;  /* 0x0000000b05077227 */ /* 0x000fe200078e00ff */
[----:B------:R-:W-:-:S03]  /*0ab0*/  ISETP.GT.U32.AND P3, PT, R2, R6, PT ;  /* 0x000000060200720c */ /* 0x000fc60003f64070 */
[----:B------:R-:W-:Y:S01]  /*0ac0*/  @!P0 IMAD.IADD R8, R8, 0x1, -R13 ;  /* 0x0000000108088824 */ /* 0x000fe200078e0a0d */
[C---:B------:R-:W-:Y:S01]  /*0ad0*/  ISETP.GT.U32.AND P0, PT, R2.reuse, R3, PT ;  /* 0x000000030200720c */ /* 0x040fe20003f04070 */
[----:B------:R-:W-:Y:S02]  /*0ae0*/  IMAD.MOV R12, RZ, RZ, -R7 ;  /* 0x000000ffff0c7224 */ /* 0x000fe400078e0a07 */
[----:B------:R-:W-:Y:S02]  /*0af0*/  IMAD.MOV.U32 R4, RZ, RZ, R8 ;  /* 0x000000ffff047224 */ /* 0x000fe400078e0008 */
[C---:B------:R-:W-:Y:S02]  /*0b00*/  IMAD R7, R2.reuse, R9, R10 ;  /* 0x0000000902077224 */ /* 0x040fe400078e020a */
[----:B------:R-:W-:Y:S01]  /*0b10*/  @!P4 IMAD.MOV R4, RZ, RZ, -R4 ;  /* 0x000000ffff04c224 */ /* 0x000fe200078e0a04 */
[----:B------:R-:W-:Y:S01]  /*0b20*/  @!P2 LOP3.LUT R4, RZ, R22, RZ, 0x33, !PT ;  /* 0x00000016ff04a212 */ /* 0x000fe200078e33ff */
[C---:B------:R-:W-:Y:S01]  /*0b30*/  IMAD R8, R2.reuse, R12, R11 ;  /* 0x0000000c02087224 */ /* 0x040fe200078e020b */
[----:B------:R-:W-:Y:S01]  /*0b40*/  ISETP.GT.U32.AND P2, PT, R2, R7, PT ;  /* 0x000000070200720c */ /* 0x000fe20003f44070 */
[--C-:B------:R-:W-:Y:S01]  /*0b50*/  @!P3 IMAD.IADD R6, R6, 0x1, -R2.reuse ;  /* 0x000000010606b824 */ /* 0x100fe200078e0a02 */
[----:B------:R-:W-:Y:S01]  /*0b60*/  IABS R11, R16 ;  /* 0x00000010000b7213 */ /* 0x000fe20000000000 */
[----:B------:R-:W-:Y:S01]  /*0b70*/  @!P0 IMAD.IADD R3, R3, 0x1, -R2 ;  /* 0x0000000103038824 */ /* 0x000fe200078e0a02 */
[----:B------:R-:W-:Y:S01]  /*0b80*/  ISETP.GT.U32.AND P6, PT, R2, R8, PT ;  /* 0x000000080200720c */ /* 0x000fe20003fc4070 */
[----:B------:R-:W-:Y:S01]  /*0b90*/  VIADD R19, R0, 0xb0 ;  /* 0x000000b000137836 */ /* 0x000fe20000000000 */
[----:B------:R-:W-:Y:S01]  /*0ba0*/  IABS R12, R17 ;  /* 0x00000011000c7213 */ /* 0x000fe20000000000 */
[----:B------:R-:W-:Y:S01]  /*0bb0*/  IMAD.HI.U32 R9, R5, R11, RZ ;  /* 0x0000000b05097227 */ /* 0x000fe200078e00ff */
[----:B------:R-:W-:-:S02]  /*0bc0*/  ISETP.GT.U32.AND P0, PT, R2, R3, PT ;  /* 0x000000030200720c */ /* 0x000fc40003f04070 */
[----:B------:R-:W-:Y:S01]  /*0bd0*/  ISETP.GT.U32.AND P4, PT, R2, R6, PT ;  /* 0x000000060200720c */ /* 0x000fe20003f84070 */
[----:B------:R-:W-:Y:S01]  /*0be0*/  IMAD.MOV R9, RZ, RZ, -R9 ;  /* 0x000000ffff097224 */ /* 0x000fe200078e0a09 */
[----:B------:R-:W-:Y:S01]  /*0bf0*/  ISETP.GE.AND P3, PT, R14, RZ, PT ;  /* 0x000000ff0e00720c */ /* 0x000fe20003f66270 */
[----:B------:R-:W-:Y:S01]  /*0c00*/  @!P2 IMAD.IADD R7, R7, 0x1, -R2 ;  /* 0x000000010707a824 */ /* 0x000fe200078e0a02 */
[----:B------:R-:W-:Y:S01]  /*0c10*/  IABS R14, R18 ;  /* 0x00000012000e7213 */ /* 0x000fe20000000000 */
[----:B------:R-:W-:-:S04]  /*0c20*/  IMAD.HI.U32 R10, R5, R12, RZ ;  /* 0x0000000c050a7227 */ /* 0x000fc800078e00ff */
[----:B------:R-:W-:Y:S01]  /*0c30*/  @!P6 IMAD.IADD R8, R8, 0x1, -R2 ;  /* 0x000000010808e824 */ /* 0x000fe200078e0a02 */
[C---:B------:R-:W-:Y:S01]  /*0c40*/  ISETP.GT.U32.AND P6, PT, R2.reuse, R7, PT ;  /* 0x000000070200720c */ /* 0x040fe20003fc4070 */
[C---:B------:R-:W-:Y:S02]  /*0c50*/  IMAD R9, R2.reuse, R9, R11 ;  /* 0x0000000902097224 */ /* 0x040fe400078e020b */
[----:B------:R-:W-:Y:S01]  /*0c60*/  IMAD.MOV R13, RZ, RZ, -R10 ;  /* 0x000000ffff0d7224 */ /* 0x000fe200078e0a0a */
[C---:B------:R-:W-:Y:S01]  /*0c70*/  ISETP.GT.U32.AND P2, PT, R2.reuse, R8, PT ;  /* 0x000000080200720c */ /* 0x040fe20003f44070 */
[----:B------:R-:W-:Y:S01]  /*0c80*/  @!P0 IMAD.IADD R3, R3, 0x1, -R2 ;  /* 0x0000000103038824 */ /* 0x000fe200078e0a02 */
[C---:B------:R-:W-:Y:S01]  /*0c90*/  ISETP.GT.U32.AND P0, PT, R2.reuse, R9, PT ;  /* 0x000000090200720c */ /* 0x040fe20003f04070 */
[----:B------:R-:W-:Y:S02]  /*0ca0*/  IMAD R10, R2, R13, R12 ;  /* 0x0000000d020a7224 */ /* 0x000fe400078e020c */
[----:B------:R-:W-:Y:S01]  /*0cb0*/  VIADD R12, R0, 0xc0 ;  /* 0x000000c0000c7836 */ /* 0x000fe20000000000 */
[----:B------:R-:W-:Y:S01]  /*0cc0*/  @!P1 IADD3 R3, -R3, RZ, RZ ;  /* 0x000000ff03039210 */ /* 0x000fe20007ffe1ff */
[--C-:B------:R-:W-:Y:S01]  /*0cd0*/  @!P4 IMAD.IADD R6, R6, 0x1, -R2.reuse ;  /* 0x000000010606c824 */ /* 0x100fe200078e0a02 */
[----:B------:R-:W-:Y:S01]  /*0ce0*/  ISETP.GE.AND P4, PT, R15, RZ, PT ;  /* 0x000000ff0f00720c */ /* 0x000fe20003f86270 */
[----:B------:R-:W-:Y:S01]  /*0cf0*/  @!P6 IMAD.IADD R7, R7, 0x1, -R2 ;  /* 0x000000010707e824 */ /* 0x000fe200078e0a02 */
[----:B------:R-:W-:Y:S01]  /*0d00*/  ISETP.GT.U32.AND P6, PT, R2, R10, PT ;  /* 0x0000000a0200720c */ /* 0x000fe20003fc4070 */
[----:B------:R-:W-:Y:S01]  /*0d10*/  IMAD.HI.U32 R11, R5, R14, RZ ;  /* 0x0000000e050b7227 */ /* 0x000fe200078e00ff */
[----:B------:R-:W-:-:S02]  /*0d20*/  IABS R13, R12 ;  /* 0x0000000c000d7213 */ /* 0x000fc40000000000 */
[----:B------:R-:W-:Y:S01]  /*0d30*/  ISETP.GE.AND P1, PT, R17, RZ, PT ;  /* 0x000000ff1100720c */ /* 0x000fe20003f26270 */
[----:B------:R-:W-:Y:S01]  /*0d40*/  @!P0 IMAD.IADD R9, R9, 0x1, -R2 ;  /* 0x0000000109098824 */ /* 0x000fe200078e0a02 */
[----:B------:R-:W-:Y:S01]  /*0d50*/  ISETP.GE.AND P0, PT, R12, RZ, PT ;  /* 0x000000ff0c00720c */ /* 0x000fe20003f06270 */
[----:B------:R-:W-:Y:S01]  /*0d60*/  IMAD.HI.U32 R12, R5, R13, RZ ;  /* 0x0000000d050c7227 */ /* 0x000fe200078e00ff */
[----:B------:R-:W-:-:S03]  /*0d70*/  IABS R17, R19 ;  /* 0x0000001300117213 */ /* 0x000fc60000000000 */
[----:B------:R-:W-:Y:S02]  /*0d80*/  IMAD.MOV R11, RZ, RZ, -R11 ;  /* 0x000000ffff0b7224 */ /* 0x000fe400078e0a0b */
[----:B------:R-:W-:Y:S01]  /*0d90*/  @!P6 IMAD.IADD R10, R10, 0x1, -R2 ;  /* 0x000000010a0ae824 */ /* 0x000fe200078e0a02 */
[----:B------:R-:W-:Y:S01]  /*0da0*/  ISETP.GT.U32.AND P6, PT, R2, R9, PT ;  /* 0x000000090200720c */ /* 0x000fe20003fc4070 */
[----:B------:R-:W-:Y:S02]  /*0db0*/  IMAD.MOV R12, RZ, RZ, -R12 ;  /* 0x000000ffff0c7224 */ /* 0x000fe400078e0a0c */
[----:B------:R-:W-:Y:S01]  /*0dc0*/  @!P2 IMAD.IADD R8, R8, 0x1, -R2 ;  /* 0x000000010808a824 */ /* 0x000fe200078e0a02 */
[----:B------:R-:W-:Y:S01]  /*0dd0*/  ISETP.GE.AND P2, PT, R18, RZ, PT ;  /* 0x000000ff1200720c */ /* 0x000fe20003f46270 */
[C---:B------:R-:W-:Y:S02]  /*0de0*/  IMAD R11, R2.reuse, R11, R14 ;  /* 0x0000000b020b7224 */ /* 0x040fe400078e020e */
[----:B------:R-:W-:-:S02]  /*0df0*/  IMAD R12, R2, R12, R13 ;  /* 0x0000000c020c7224 */ /* 0x000fc400078e020d */
[----:B------:R-:W-:Y:S01]  /*0e00*/  @!P4 IMAD.MOV R8, RZ, RZ, -R8 ;  /* 0x000000ffff08c224 */ /* 0x000fe200078e0a08 */
[----:B------:R-:W-:Y:S01]  /*0e10*/  ISETP.GT.U32.AND P4, PT, R2, R11, PT ;  /* 0x0000000b0200720c */ /* 0x000fe20003f84070 */
[----:B------:R-:W-:Y:S01]  /*0e20*/  @!P5 IMAD.MOV R6, RZ, RZ, -R6 ;  /* 0x000000ffff06d224 */ /* 0x000fe200078e0a06 */
[----:B------:R-:W-:Y:S01]  /*0e30*/  ISETP.GE.AND P5, PT, R16, RZ, PT ;  /* 0x000000ff1000720c */ /* 0x000fe20003fa6270 */
[----:B------:R-:W-:Y:S01]  /*0e40*/  @!P6 IMAD.IADD R9, R9, 0x1, -R2 ;  /* 0x000000010909e824 */ /* 0x000fe200078e0a02 */
[C---:B------:R-:W-:Y:S01]  /*0e50*/  ISETP.GT.U32.AND P6, PT, R2.reuse, R12, PT ;  /* 0x0000000c0200720c */ /* 0x040fe20003fc4070 */
[----:B------:R-:W-:Y:S01]  /*0e60*/  @!P3 IMAD.MOV R7, RZ, RZ, -R7 ;  /* 0x000000ffff07b224 */ /* 0x000fe200078e0a07 */
[----:B------:R-:W-:Y:S01]  /*0e70*/  ISETP.GT.U32.AND P3, PT, R2, R10, PT ;  /* 0x0000000a0200720c */ /* 0x000fe20003f64070 */
[C---:B------:R-:W-:Y:S02]  /*0e80*/  VIADD R24, R0.reuse, 0xa8 ;  /* 0x000000a800187836 */ /* 0x040fe40000000000 */
[----:B------:R-:W-:-:S02]  /*0e90*/  VIADD R15, R0, 0xb8 ;  /* 0x000000b8000f7836 */ /* 0x000fc40000000000 */
[----:B------:R-:W-:Y:S01]  /*0ea0*/  IMAD.HI.U32 R14, R5, R17, RZ ;  /* 0x00000011050e7227 */ /* 0x000fe200078e00ff */
[----:B------:R-:W-:Y:S02]  /*0eb0*/  IABS R18, R24 ;  /* 0x0000001800127213 */ /* 0x000fe40000000000 */
[----:B------:R-:W-:Y:S01]  /*0ec0*/  IABS R16, R15 ;  /* 0x0000000f00107213 */ /* 0x000fe20000000000 */
[--C-:B------:R-:W-:Y:S01]  /*0ed0*/  @!P4 IMAD.IADD R11, R11, 0x1, -R2.reuse ;  /* 0x000000010b0bc824 */ /* 0x100fe200078e0a02 */
[----:B------:R-:W-:Y:S01]  /*0ee0*/  ISETP.GE.AND P4, PT, R19, RZ, PT ;  /* 0x000000ff1300720c */ /* 0x000fe20003f86270 */
[--C-:B------:R-:W-:Y:S02]  /*0ef0*/  @!P6 IMAD.IADD R12, R12, 0x1, -R2.reuse ;  /* 0x000000010c0ce824 */ /* 0x100fe400078e0a02 */
[----:B------:R-:W-:Y:S01]  /*0f00*/  @!P5 IMAD.MOV R9, RZ, RZ, -R9 ;  /* 0x000000ffff09d224 */ /* 0x000fe200078e0a09 */
[----:B------:R-:W-:Y:S01]  /*0f10*/  ISETP.GT.U32.AND P5, PT, R2, R11, PT ;  /* 0x0000000b0200720c */ /* 0x000fe20003fa4070 */
[----:B------:R-:W-:Y:S01]  /*0f20*/  @!P3 IMAD.IADD R10, R10, 0x1, -R2 ;  /* 0x000000010a0ab824 */ /* 0x000fe200078e0a02 */
[----:B------:R-:W-:Y:S01]  /*0f30*/  ISETP.GE.AND P3, PT, R15, RZ, PT ;  /* 0x000000ff0f00720c */ /* 0x000fe20003f66270 */
[----:B------:R-:W-:Y:S01]  /*0f40*/  IMAD.HI.U32 R15, R5, R18, RZ ;  /* 0x00000012050f7227 */ /* 0x000fe200078e00ff */
[----:B------:R-:W-:-:S03]  /*0f50*/  ISETP.GT.U32.AND P6, PT, R2, R12, PT ;  /* 0x0000000c0200720c */ /* 0x000fc60003fc4070 */
[----:B------:R-:W-:Y:S02]  /*0f60*/  IMAD.MOV R14, RZ, RZ, -R14 ;  /* 0x000000ffff0e7224 */ /* 0x000fe400078e0a0e */
[----:B------:R-:W-:-:S04]  /*0f70*/  IMAD.HI.U32 R13, R5, R16, RZ ;  /* 0x00000010050d7227 */ /* 0x000fc800078e00ff */
[----:B------:R-:W-:Y:S01]  /*0f80*/  IMAD.MOV R15, RZ, RZ, -R15 ;  /* 0x000000ffff0f7224 */ /* 0x000fe200078e0a0f */
[----:B------:R-:W-:Y:S01]  /*0f90*/  IADD3 R13, -R13, RZ, RZ ;  /* 0x000000ff0d0d7210 */ /* 0x000fe20007ffe1ff */
[C---:B------:R-:W-:Y:S02]  /*0fa0*/  IMAD R14, R2.reuse, R14, R17 ;  /* 0x0000000e020e7224 */ /* 0x040fe400078e0211 */
[C---:B------:R-:W-:Y:S02]  /*0fb0*/  IMAD R15, R2.reuse, R15, R18 ;  /* 0x0000000f020f7224 */ /* 0x040fe400078e0212 */
[--C-:B------:R-:W-:Y:S01]  /*0fc0*/  @!P5 IMAD.IADD R11, R11, 0x1, -R2.reuse ;  /* 0x000000010b0bd824 */ /* 0x100fe200078e0a02 */
[----:B------:R-:W-:Y:S01]  /*0fd0*/  ISETP.GT.U32.AND P5, PT, R2, R14, PT ;  /* 0x0000000e0200720c */ /* 0x000fe20003fa4070 */
[----:B------:R-:W-:Y:S01]  /*0fe0*/  @!P6 IMAD.IADD R12, R12, 0x1, -R2 ;  /* 0x000000010c0ce824 */ /* 0x000fe200078e0a02 */
[C---:B------:R-:W-:Y:S01]  /*0ff0*/  ISETP.GT.U32.AND P6, PT, R2.reuse, R15, PT ;  /* 0x0000000f0200720c */ /* 0x040fe20003fc4070 */
[----:B------:R-:W-:-:S02]  /*1000*/  IMAD R13, R2, R13, R16 ;  /* 0x0000000d020d7224 */ /* 0x000fc400078e0210 */
[C---:B------:R-:W-:Y:S02]  /*1010*/  VIADD R25, R0.reuse, 0xa0 ;  /* 0x000000a000197836 */ /* 0x040fe40000000000 */
[----:B------:R-:W-:Y:S02]  /*1020*/  VIADD R26, R0, 0x98 ;  /* 0x00000098001a7836 */ /* 0x000fe40000000000 */
[----:B------:R-:W-:Y:S01]  /*1030*/  @!P1 IMAD.MOV R10, RZ, RZ, -R10 ;  /* 0x000000ffff0a9224 */ /* 0x000fe200078e0a0a */
[----:B------:R-:W-:Y:S01]  /*1040*/  ISETP.GT.U32.AND P1, PT, R2, R13, PT ;  /* 0x0000000d0200720c */ /* 0x000fe20003f24070 */
[C---:B------:R-:W-:Y:S01]  /*1050*/  VIADD R27, R0.reuse, 0x90 ;  /* 0x00000090001b7836 */ /* 0x040fe20000000000 */
[----:B------:R-:W-:Y:S01]  /*1060*/  IABS R18, R25 ;  /* 0x0000001900127213 */ /* 0x000fe20000000000 */
[----:B------:R-:W-:Y:S01]  /*1070*/  VIADD R28, R0, 0x88 ;  /* 0x00000088001c7836 */ /* 0x000fe20000000000 */
[----:B------:R-:W-:Y:S01]  /*1080*/  IABS R20, R26 ;  /* 0x0000001a00147213 */ /* 0x000fe20000000000 */
[----:B------:R-:W-:Y:S01]  /*1090*/  @!P6 IMAD.IADD R15, R15, 0x1, -R2 ;  /* 0x000000010f0fe824 */ /* 0x000fe200078e0a02 */
[----:B------:R-:W-:Y:S01]  /*10a0*/  @!P5 IADD3 R14, R14, -R2, RZ ;  /* 0x800000020e0ed210 */ /* 0x000fe20007ffe0ff */
[----:B------:R-:W-:Y:S01]  /*10b0*/  IMAD.HI.U32 R16, R5, R18, RZ ;  /* 0x0000001205107227 */ /* 0x000fe200078e00ff */
[----:B------:R-:W-:-:S02]  /*10c0*/  IABS R21, R27 ;  /* 0x0000001b00157213 */ /* 0x000fc40000000000 */
[----:B------:R-:W-:Y:S01]  /*10d0*/  ISETP.GT.U32.AND P6, PT, R2, R14, PT ;  /* 0x0000000e0200720c */ /* 0x000fe20003fc4070 */
[----:B------:R-:W-:Y:S01]  /*10e0*/  IMAD.HI.U32 R17, R5, R20, RZ ;  /* 0x0000001405117227 */ /* 0x000fe200078e00ff */
[----:B------:R-:W-:-:S03]  /*10f0*/  IABS R22, R28 ;  /* 0x0000001c00167213 */ /* 0x000fc60000000000 */
[----:B------:R-:W-:Y:S02]  /*1100*/  IMAD.MOV R19, RZ, RZ, -R16 ;  /* 0x000000ffff137224 */ /* 0x000fe400078e0a10 */
[----:B------:R-:W-:Y:S01]  /*1110*/  @!P1 IMAD.IADD R13, R13, 0x1, -R2 ;  /* 0x000000010d0d9824 */ /* 0x000fe200078e0a02 */
[----:B------:R-:W-:Y:S01]  /*1120*/  ISETP.GE.AND P1, PT, R24, RZ, PT ;  /* 0x000000ff1800720c */ /* 0x000fe20003f26270 */
[----:B------:R-:W-:Y:S02]  /*1130*/  IMAD.MOV R17, RZ, RZ, -R17 ;  /* 0x000000ffff117224 */ /* 0x000fe400078e0a11 */
[C---:B------:R-:W-:Y:S01]  /*1140*/  IMAD R16, R2.reuse, R19, R18 ;  /* 0x0000001302107224 */ /* 0x040fe200078e0212 */
[C---:B------:R-:W-:Y:S01]  /*1150*/  ISETP.GT.U32.AND P5, PT, R2.reuse, R13, PT ;  /* 0x0000000d0200720c */ /* 0x040fe20003fa4070 */
[----:B------:R-:W-:Y:S02]  /*1160*/  IMAD R18, R2, R17, R20 ;  /* 0x0000001102127224 */ /* 0x000fe400078e0214 */
[----:B------:R-:W-:-:S02]  /*1170*/  @!P6 IMAD.IADD R14, R14, 0x1, -R2 ;  /* 0x000000010e0ee824 */ /* 0x000fc400078e0a02 */
[----:B------:R-:W-:Y:S01]  /*1180*/  VIADD R24, R0, 0x80 ;  /* 0x0000008000187836 */ /* 0x000fe20000000000 */
[----:B------:R-:W-:Y:S01]  /*1190*/  ISETP.GT.U32.AND P6, PT, R2, R18, PT ;  /* 0x000000120200720c */ /* 0x000fe20003fc4070 */
[----:B------:R-:W-:-:S03]  /*11a0*/  IMAD.HI.U32 R17, R5, R21, RZ ;  /* 0x0000001505117227 */ /* 0x000fc600078e00ff */
[----:B------:R-:W-:Y:S01]  /*11b0*/  IABS R20, R24 ;  /* 0x0000001800147213 */ /* 0x000fe20000000000 */
[----:B------:R-:W-:-:S04]  /*11c0*/  IMAD.HI.U32 R19, R5, R22, RZ ;  /* 0x0000001605137227 */ /* 0x000fc800078e00ff */
[--C-:B------:R-:W-:Y:S01]  /*11d0*/  @!P5 IMAD.IADD R13, R13, 0x1, -R2.reuse ;  /* 0x000000010d0dd824 */ /* 0x100fe200078e0a02 */
[----:B------:R-:W-:Y:S01]  /*11e0*/  ISETP.GT.U32.AND P5, PT, R2, R16, PT ;  /* 0x000000100200720c */ /* 0x000fe20003fa4070 */
[----:B------:R-:W-:Y:S02]  /*11f0*/  IMAD.MOV R17, RZ, RZ, -R17 ;  /* 0x000000ffff117224 */ /* 0x000fe400078e0a11 */
[----:B------:R-:W-:Y:S01]  /*1200*/  @!P6 IMAD.IADD R18, R18, 0x1, -R2 ;  /* 0x000000011212e824 */ /* 0x000fe200078e0a02 */
[----:B------:R-:W-:Y:S01]  /*1210*/  @!P3 IADD3 R13, -R13, RZ, RZ ;  /* 0x000000ff0d0db210 */ /* 0x000fe20007ffe1ff */
[----:B------:R-:W-:Y:S02]  /*1220*/  IMAD.MOV R19, RZ, RZ, -R19 ;  /* 0x000000ffff137224 */ /* 0x000fe400078e0a13 */
[C---:B------:R-:W-:Y:S01]  /*1230*/  IMAD R17, R2.reuse, R17, R21 ;  /* 0x0000001102117224 */ /* 0x040fe200078e0215 */
[----:B------:R-:W-:Y:S01]  /*1240*/  ISETP.GT.U32.AND P3, PT, R2, R18, PT ;  /* 0x000000120200720c */ /* 0x000fe20003f64070 */
[----:B------:R-:W-:-:S02]  /*1250*/  IMAD.MOV.U32 R21, RZ, RZ, R20 ;  /* 0x000000ffff157224 */ /* 0x000fc400078e0014 */
[----:B------:R-:W-:Y:S02]  /*1260*/  IMAD R19, R2, R19, R22 ;  /* 0x0000001302137224 */ /* 0x000fe400078e0216 */
[----:B------:R-:W-:-:S04]  /*1270*/  IMAD.HI.U32 R20, R5, R21, RZ ;  /* 0x0000001505147227 */ /* 0x000fc800078e00ff */
[----:B------:R-:W-:Y:S01]  /*1280*/  @!P0 IMAD.MOV R12, RZ, RZ, -R12 ;  /* 0x000000ffff0c8224 */ /* 0x000fe200078e0a0c */
[----:B------:R-:W-:Y:S01]  /*1290*/  ISETP.GE.AND P0, PT, R25, RZ, PT ;  /* 0x000000ff1900720c */ /* 0x000fe20003f06270 */
[----:B------:R-:W-:Y:S01]  /*12a0*/  @!P4 IMAD.MOV R14, RZ, RZ, -R14 ;  /* 0x000000ffff0ec224 */ /* 0x000fe200078e0a0e */
[C---:B------:R-:W-:Y:S01]  /*12b0*/  ISETP.GT.U32.AND P4, PT, R2.reuse, R19, PT ;  /* 0x000000130200720c */ /* 0x040fe20003f84070 */
[----:B------:R-:W-:Y:S01]  /*12c0*/  @!P2 IMAD.MOV R11, RZ, RZ, -R11 ;  /* 0x000000ffff0ba224 */ /* 0x000fe200078e0a0b */
[----:B------:R-:W-:Y:S01]  /*12d0*/  ISETP.GT.U32.AND P2, PT, R2, R15, PT ;  /* 0x0000000f0200720c */ /* 0x000fe20003f44070 */
[----:B------:R-:W-:Y:S02]  /*12e0*/  VIADD R25, R0, 0x78 ;  /* 0x0000007800197836 */ /* 0x000fe40000000000 */
[----:B------:R-:W-:Y:S01]  /*12f0*/  @!P5 IMAD.IADD R16, R16, 0x1, -R2 ;  /* 0x000000011010d824 */ /* 0x000fe200078e0a02 */
[----:B------:R-:W-:Y:S01]  /*1300*/  ISETP.GT.U32.AND P5, PT, R2, R17, PT ;  /* 0x000000110200720c */ /* 0x000fe20003fa4070 */
[----:B------:R-:W-:Y:S01]  /*1310*/  IMAD.MOV R20, RZ, RZ, -R20 ;  /* 0x000000ffff147224 */ /* 0x000fe200078e0a14 */
[----:B------:R-:W-:Y:S01]  /*1320*/  IABS R22, R25 ;  /* 0x0000001900167213 */ /* 0x000fe20000000000 */
[----:B------:R-:W-:Y:S01]  /*1330*/  @!P3 IMAD.IADD R18, R18, 0x1, -R2 ;  /* 0x000000011212b824 */ /* 0x000fe200078e0a02 */
[C---:B------:R-:W-:Y:S01]  /*1340*/  ISETP.GT.U32.AND P6, PT, R2.reuse, R16, PT ;  /* 0x000000100200720c */ /* 0x040fe20003fc4070 */
[----:B------:R-:W-:-:S02]  /*1350*/  IMAD R20, R2, R20, R21 ;  /* 0x0000001402147224 */ /* 0x000fc400078e0215 */
[----:B------:R-:W-:-:S03]  /*1360*/  IMAD.HI.U32 R21, R5, R22, RZ ;  /* 0x0000001605157227 */ /* 0x000fc600078e00ff */
[----:B------:R-:W-:Y:S01]  /*1370*/  ISETP.GT.U32.AND P3, PT, R2, R20, PT ;  /* 0x000000140200720c */ /* 0x000fe20003f64070 */
[--C-:B------:R-:W-:Y:S02]  /*1380*/  @!P4 IMAD.IADD R19, R19, 0x1, -R2.reuse ;  /* 0x000000011313c824 */ /* 0x100fe400078e0a02 */
[--C-:B------:R-:W-:Y:S01]  /*1390*/  @!P2 IMAD.IADD R15, R15, 0x1, -R2.reuse ;  /* 0x000000010f0fa824 */ /* 0x100fe200078e0a02 */
[----:B------:R-:W-:Y:S01]  /*13a0*/  ISETP.GE.AND P2, PT, R26, RZ, PT ;  /* 0x000000ff1a00720c */ /* 0x000fe20003f46270 */
[----:B------:R-:W-:Y:S01]  /*13b0*/  @!P5 IMAD.IADD R17, R17, 0x1, -R2 ;  /* 0x000000011111d824 */ /* 0x000fe200078e0a02 */
[C---:B------:R-:W-:Y:S01]  /*13c0*/  ISETP.GT.U32.AND P4, PT, R2.reuse, R19, PT ;  /* 0x000000130200720c */ /* 0x040fe20003f84070 */
[----:B------:R-:W-:Y:S01]  /*13d0*/  IMAD.MOV R21, RZ, RZ, -R21 ;  /* 0x000000ffff157224 */ /* 0x000fe200078e0a15 */
[----:B------:R-:W-:Y:S01]  /*13e0*/  ISETP.GE.AND P5, PT, R27, RZ, PT ;  /* 0x000000ff1b00720c */ /* 0x000fe20003fa6270 */
[----:B------:R-:W-:Y:S01]  /*13f0*/  @!P1 IMAD.MOV R15, RZ, RZ, -R15 ;  /* 0x000000ffff0f9224 */ /* 0x000fe200078e0a0f */
[C---:B------:R-:W-:Y:S01]  /*1400*/  ISETP.GT.U32.AND P1, PT, R2.reuse, R17, PT ;  /* 0x000000110200720c */ /* 0x040fe20003f24070 */
[----:B------:R-:W-:Y:S01]  /*1410*/  IMAD R21, R2, R21, R22 ;  /* 0x0000001502157224 */ /* 0x000fe200078e0216 */
[----:B------:R-:W-:Y:S01]  /*1420*/  IADD3 R26, R0, 0x58, RZ ;  /* 0x00000058001a7810 */ /* 0x000fe20007ffe0ff */
[----:B------:R-:W-:-:S02]  /*1430*/  @!P3 IMAD.IADD R20, R20, 0x1, -R2 ;  /* 0x000000011414b824 */ /* 0x000fc400078e0a02 */
[----:B------:R-:W-:Y:S01]  /*1440*/  @!P6 IMAD.IADD R16, R16, 0x1, -R2 ;  /* 0x000000011010e824 */ /* 0x000fe200078e0a02 */
[----:B------:R-:W-:Y:S01]  /*1450*/  ISETP.GT.U32.AND P3, PT, R2, R21, PT ;  /* 0x000000150200720c */ /* 0x000fe20003f64070 */
[----:B------:R-:W-:Y:S01]  /*1460*/  VIADD R22, R0, 0x70 ;  /* 0x0000007000167836 */ /* 0x000fe20000000000 */
[----:B------:R-:W-:Y:S01]  /*1470*/  ISETP.GE.AND P6, PT, R28, RZ, PT ;  /* 0x000000ff1c00720c */ /* 0x000fe20003fc6270 */
[----:B------:R-:W-:Y:S01]  /*1480*/  @!P0 IMAD.MOV R16, RZ, RZ, -R16 ;  /* 0x000000ffff108224 */ /* 0x000fe200078e0a10 */
[----:B------:R-:W-:Y:S01]  /*1490*/  ISETP.GE.AND P0, PT, R24, RZ, PT ;  /* 0x000000ff1800720c */ /* 0x000fe20003f06270 */
[--C-:B------:R-:W-:Y:S01]  /*14a0*/  @!P4 IMAD.IADD R19, R19, 0x1, -R2.reuse ;  /* 0x000000011313c824 */ /* 0x100fe200078e0a02 */
[----:B------:R-:W-:Y:S01]  /*14b0*/  ISETP.GE.AND P4, PT, R22, RZ, PT ;  /* 0x000000ff1600720c */ /* 0x000fe20003f86270 */
[--C-:B------:R-:W-:Y:S01]  /*14c0*/  @!P1 IMAD.IADD R17, R17, 0x1, -R2.reuse ;  /* 0x0000000111119824 */ /* 0x100fe200078e0a02 */
[----:B------:R-:W-:Y:S01]  /*14d0*/  IABS R22, R22 ;  /* 0x0000001600167213 */ /* 0x000fe20000000000 */
[----:B------:R-:W-:Y:S01]  /*14e0*/  VIADD R24, R0, 0x68 ;  /* 0x0000006800187836 */ /* 0x000fe20000000000 */
[----:B------:R-:W-:Y:S01]  /*14f0*/  ISETP.GE.AND P1, PT, R25, RZ, PT ;  /* 0x000000ff1900720c */ /* 0x000fe20003f26270 */
[----:B------:R-:W-:Y:S01]  /*1500*/  @!P5 IMAD.MOV R17, RZ, RZ, -R17 ;  /* 0x000000ffff11d224 */ /* 0x000fe200078e0a11 */
[----:B------:R-:W-:Y:S01]  /*1510*/  IABS R32, R26 ;  /* 0x0000001a00207213 */ /* 0x000fe20000000000 */
[----:B------:R-:W-:Y:S01]  /*1520*/  @!P3 IMAD.IADD R21, R21, 0x1, -R2 ;  /* 0x000000011515b824 */ /* 0x000fe200078e0a02 */
[----:B------:R-:W-:Y:S01]  /*1530*/  ISETP.GE.AND P5, PT, R24, RZ, PT ;  /* 0x000000ff1800720c */ /* 0x000fe20003fa6270 */
[----:B------:R-:W-:Y:S01]  /*1540*/  VIADD R25, R0, 0x60 ;  /* 0x0000006000197836 */ /* 0x000fe20000000000 */
[----:B------:R-:W-:Y:S01]  /*1550*/  IABS R28, R24 ;  /* 0x00000018001c7213 */ /* 0x000fe20000000000 */
[----:B------:R-:W-:Y:S01]  /*1560*/  IMAD.MOV.U32 R24, RZ, RZ, R22 ;  /* 0x000000ffff187224 */ /* 0x000fe200078e0016 */
[----:B------:R-:W-:Y:S01]  /*1570*/  ISETP.GT.U32.AND P3, PT, R2, R21, PT ;  /* 0x000000150200720c */ /* 0x000fe20003f64070 */
[----:B------:R-:W-:Y:S01]  /*1580*/  @!P6 IMAD.MOV R19, RZ, RZ, -R19 ;  /* 0x000000ffff13e224 */ /* 0x000fe200078e0a13 */
[----:B------:R-:W-:Y:S01]  /*1590*/  ISETP.GE.AND P6, PT, R25, RZ, PT ;  /* 0x000000ff1900720c */ /* 0x000fe20003fc6270 */
[----:B------:R-:W-:Y:S01]  /*15a0*/  IMAD.HI.U32 R22, R5, R24, RZ ;  /* 0x0000001805167227 */ /* 0x000fe200078e00ff */
[----:B------:R-:W-:-:S03]  /*15b0*/  IABS R30, R25 ;  /* 0x00000019001e7213 */ /* 0x000fc60000000000 */
[----:B------:R-:W-:Y:S02]  /*15c0*/  IMAD.MOV R25, RZ, RZ, -R22 ;  /* 0x000000ffff197224 */ /* 0x000fe400078e0a16 */
[----:B------:R-:W-:Y:S01]  /*15d0*/  @!P2 IMAD.MOV R18, RZ, RZ, -R18 ;  /* 0x000000ffff12a224 */ /* 0x000fe200078e0a12 */
[C---:B------:R-:W-:Y:S01]  /*15e0*/  ISETP.GT.U32.AND P2, PT, R2.reuse, R20, PT ;  /* 0x000000140200720c */ /* 0x040fe20003f44070 */
[----:B------:R-:W-:Y:S02]  /*15f0*/  IMAD R22, R2, R25, R24 ;  /* 0x0000001902167224 */ /* 0x000fe400078e0218 */
[----:B------:R-:W-:Y:S02]  /*1600*/  @!P3 IMAD.IADD R21, R21, 0x1, -R2 ;  /* 0x000000011515b824 */ /* 0x000fe400078e0a02 */
[----:B------:R-:W-:Y:S01]  /*1610*/  VIADD R27, R0, 0x50 ;  /* 0x00000050001b7836 */ /* 0x000fe20000000000 */
[----:B------:R-:W-:Y:S01]  /*1620*/  ISETP.GT.U32.AND P3, PT, R2, R22, PT ;  /* 0x000000160200720c */ /* 0x000fe20003f64070 */
[----:B------:R-:W-:-:S03]  /*1630*/  IMAD.HI.U32 R25, R5, R30, RZ ;  /* 0x0000001e05197227 */ /* 0x000fc600078e00ff */
[----:B------:R-:W-:Y:S01]  /*1640*/  IABS R34, R27 ;  /* 0x0000001b00227213 */ /* 0x000fe20000000000 */
[----:B------:R-:W-:-:S04]  /*1650*/  IMAD.HI.U32 R24, R5, R28, RZ ;  /* 0x0000001c05187227 */ /* 0x000fc800078e00ff */
[--C-:B------:R-:W-:Y:S01]  /*1660*/  @!P2 IMAD.IADD R20, R20, 0x1, -R2.reuse ;  /* 0x000000011414a824 */ /* 0x100fe200078e0a02 */
[----:B------:R-:W-:Y:S01]  /*1670*/  ISETP.GE.AND P2, PT, R26, RZ, PT ;  /* 0x000000ff1a00720c */ /* 0x000fe20003f46270 */
[----:B------:R-:W-:Y:S02]  /*1680*/  IMAD.MOV R31, RZ, RZ, -R25 ;  /* 0x000000ffff1f7224 */ /* 0x000fe400078e0a19 */
[----:B------:R-:W-:Y:S02]  /*1690*/  @!P3 IMAD.IADD R22, R22, 0x1, -R2 ;  /* 0x000000011616b824 */ /* 0x000fe400078e0a02 */
[----:B------:R-:W-:Y:S01]  /*16a0*/  @!P0 IMAD.MOV R20, RZ, RZ, -R20 ;  /* 0x000000ffff148224 */ /* 0x000fe200078e0a14 */
[----:B------:R-:W-:Y:S01]  /*16b0*/  ISETP.GE.AND P0, PT, R27, RZ, PT ;  /* 0x000000ff1b00720c */ /* 0x000fe20003f06270 */
[----:B------:R-:W-:Y:S01]  /*16c0*/  IMAD.HI.U32 R27, R5, R34, RZ ;  /* 0x00000022051b7227 */ /* 0x000fe200078e00ff */
[----:B------:R-:W-:-:S03]  /*16d0*/  ISETP.GT.U32.AND P3, PT, R2, R22, PT ;  /* 0x000000160200720c */ /* 0x000fc60003f64070 */
[----:B------:R-:W-:Y:S02]  /*16e0*/  IMAD.MOV R35, RZ, RZ, -R27 ;  /* 0x000000ffff237224 */ /* 0x000fe400078e0a1b */
[----:B------:R-:W-:Y:S02]  /*16f0*/  IMAD.MOV R29, RZ, RZ, -R24 ;  /* 0x000000ffff1d7224 */ /* 0x000fe400078e0a18 */
[----:B------:R-:W-:Y:S02]  /*1700*/  IMAD R27, R2, R31, R30 ;  /* 0x0000001f021b7224 */ /* 0x000fe400078e021e */
[----:B------:R-:W-:-:S04]  /*1710*/  IMAD.HI.U32 R26, R5, R32, RZ ;  /* 0x00000020051a7227 */ /* 0x000fc800078e00ff */
[----:B------:R-:W-:Y:S01]  /*1720*/  IMAD R25, R2, R29, R28 ;  /* 0x0000001d02197224 */ /* 0x000fe200078e021c */
[----:B------:R-:W-:Y:S01]  /*1730*/  IADD3 R33, -R26, RZ, RZ ;  /* 0x000000ff1a217210 */ /* 0x000fe20007ffe1ff */
[----:B------:R-:W-:Y:S01]  /*1740*/  @!P3 IMAD.IADD R22, R22, 0x1, -R2 ;  /* 0x000000011616b824 */ /* 0x000fe200078e0a02 */
[----:B------:R-:W-:Y:S01]  /*1750*/  ISETP.GT.U32.AND P3, PT, R2, R27, PT ;  /* 0x0000001b0200720c */ /* 0x000fe20003f64070 */
[----:B------:R-:W-:Y:S02]  /*1760*/  VIADD R36, R0, 0x48 ;  /* 0x0000004800247836 */ /* 0x000fe40000000000 */
[----:B------:R-:W-:Y:S01]  /*1770*/  @!P1 IMAD.MOV R21, RZ, RZ, -R21 ;  /* 0x000000ffff159224 */ /* 0x000fe200078e0a15 */
[C---:B------:R-:W-:Y:S01]  /*1780*/  ISETP.GT.U32.AND P1, PT, R2.reuse, R25, PT ;  /* 0x000000190200720c */ /* 0x040fe20003f24070 */
[----:B------:R-:W-:Y:S01]  /*1790*/  IMAD R29, R2, R33, R32 ;  /* 0x00000021021d7224 */ /* 0x000fe200078e0220 */
[----:B------:R-:W-:Y:S01]  /*17a0*/  IABS R24, R36 ;  /* 0x0000002400187213 */ /* 0x000fe20000000000 */
[----:B------:R-:W-:-:S02]  /*17b0*/  VIADD R30, R0, 0x40 ;  /* 0x00000040001e7836 */ /* 0x000fc40000000000 */
[----:B------:R-:W-:Y:S02]  /*17c0*/  @!P4 IMAD.MOV R22, RZ, RZ, -R22 ;  /* 0x000000ffff16c224 */ /* 0x000fe400078e0a16 */
[----:B------:R-:W-:Y:S02]  /*17d0*/  IMAD.MOV.U32 R33, RZ, RZ, R24 ;  /* 0x000000ffff217224 */ /* 0x000fe400078e0018 */
[----:B------:R-:W-:Y:S01]  /*17e0*/  @!P3 IADD3 R27, R27, -R2, RZ ;  /* 0x800000021b1bb210 */ /* 0x000fe20007ffe0ff */
[C---:B------:R-:W-:Y:S01]  /*17f0*/  IMAD R31, R2.reuse, R35, R34 ;  /* 0x00000023021f7224 */ /* 0x040fe200078e0222 */
[----:B------:R-:W-:Y:S01]  /*1800*/  IABS R35, R30 ;  /* 0x0000001e00237213 */ /* 0x000fe20000000000 */
[----:B------:R-:W-:Y:S01]  /*1810*/  IMAD.HI.U32 R24, R5, R33, RZ ;  /* 0x0000002105187227 */ /* 0x000fe200078e00ff */
[----:B------:R-:W-:-:S03]  /*1820*/  ISETP.GT.U32.AND P4, PT, R2, R27, PT ;  /* 0x0000001b0200720c */ /* 0x000fc60003f84070 */
[----:B------:R-:W-:Y:S01]  /*1830*/  @!P1 IMAD.IADD R25, R25, 0x1, -R2 ;  /* 0x0000000119199824 */ /* 0x000fe200078e0a02 */
[----:B------:R-:W-:Y:S01]  /*1840*/  ISETP.GT.U32.AND P1, PT, R2, R29, PT ;  /* 0x0000001d0200720c */ /* 0x000fe20003f24070 */
[----:B------:R-:W-:Y:S02]  /*1850*/  IMAD.MOV R24, RZ, RZ, -R24 ;  /* 0x000000ffff187224 */ /* 0x000fe400078e0a18 */
[----:B------:R-:W-:Y:S01]  /*1860*/  VIADD R34, R0, 0x30 ;  /* 0x0000003000227836 */ /* 0x000fe20000000000 */
[C---:B------:R-:W-:Y:S01]  /*1870*/  ISETP.GT.U32.AND P3, PT, R2.reuse, R25, PT ;  /* 0x000000190200720c */ /* 0x040fe20003f64070 */
[----:B------:R-:W-:Y:S02]  /*1880*/  IMAD R33, R2, R24, R33 ;  /* 0x0000001802217224 */ /* 0x000fe400078e0221 */
[----:B------:R-:W-:Y:S01]  /*1890*/  IMAD.HI.U32 R24, R5, R35, RZ ;  /* 0x0000002305187227 */ /* 0x000fe200078e00ff */
[----:B------:R-:W-:-:S03]  /*18a0*/  IABS R39, R34 ;  /* 0x0000002200277213 */ /* 0x000fc60000000000 */
[----:B------:R-:W-:Y:S02]  /*18b0*/  IMAD.MOV R24, RZ, RZ, -R24 ;  /* 0x000000ffff187224 */ /* 0x000fe400078e0a18 */
[----:B------:R-:W-:Y:S02]  /*18c0*/  VIADD R32, R0, 0x38 ;  /* 0x0000003800207836 */ /* 0x000fe40000000000 */
[--C-:B------:R-:W-:Y:S01]  /*18d0*/  @!P4 IMAD.IADD R27, R27, 0x1, -R2.reuse ;  /* 0x000000011b1bc824 */ /* 0x100fe200078e0a02 */
[C---:B------:R-:W-:Y:S01]  /*18e0*/  ISETP.GT.U32.AND P4, PT, R2.reuse, R33, PT ;  /* 0x000000210200720c */ /* 0x040fe20003f84070 */
[----:B------:R-:W-:Y:S01]  /*18f0*/  IMAD R35, R2, R24, R35 ;  /* 0x0000001802237224 */ /* 0x000fe200078e0223 */
[----:B------:R-:W-:Y:S01]  /*1900*/  IABS R37, R32 ;  /* 0x0000002000257213 */ /* 0x000fe20000000000 */
[----:B------:R-:W-:Y:S02]  /*1910*/  @!P1 IMAD.IADD R29, R29, 0x1, -R2 ;  /* 0x000000011d1d9824 */ /* 0x000fe400078e0a02 */
[----:B------:R-:W-:-:S03]  /*1920*/  IMAD.HI.U32 R24, R5, R39, RZ ;  /* 0x0000002705187227 */ /* 0x000fc600078e00ff */
[C---:B------:R-:W-:Y:S01]  /*1930*/  ISETP.GT.U32.AND P1, PT, R2.reuse, R29, PT ;  /* 0x0000001d0200720c */ /* 0x040fe20003f24070 */
[----:B------:R-:W-:Y:S02]  /*1940*/  IMAD.MOV R24, RZ, RZ, -R24 ;  /* 0x000000ffff187224 */ /* 0x000fe400078e0a18 */
[----:B------:R-:W-:Y:S01]  /*1950*/  @!P3 IMAD.IADD R25, R25, 0x1, -R2 ;  /* 0x000000011919b824 */ /* 0x000fe200078e0a02 */
[----:B------:R-:W-:Y:S01]  /*1960*/  ISETP.GT.U32.AND P3, PT, R2, R31, PT ;  /* 0x0000001f0200720c */ /* 0x000fe20003f64070 */
[----:B------:R-:W-:-:S03]  /*1970*/  IMAD.HI.U32 R26, R5, R37, RZ ;  /* 0x00000025051a7227 */ /* 0x000fc600078e00ff */
[----:B------:R-:W-:Y:S01]  /*1980*/  @!P5 IADD3 R25, -R25, RZ, RZ ;  /* 0x000000ff1919d210 */ /* 0x000fe20007ffe1ff */
[----:B------:R-:W-:Y:S01]  /*1990*/  IMAD R39, R2, R24, R39 ;  /* 0x0000001802277224 */ /* 0x000fe200078e0227 */
[----:B------:R-:W-:Y:S01]  /*19a0*/  ISETP.GE.AND P5, PT, R0, RZ, PT ;  /* 0x000000ff0000720c */ /* 0x000fe20003fa6270 */
[----:B------:R-:W-:Y:S02]  /*19b0*/  IMAD.MOV R26, RZ, RZ, -R26 ;  /* 0x000000ffff1a7224 */ /* 0x000fe400078e0a1a */
[--C-:B------:R-:W-:Y:S01]  /*19c0*/  @!P4 IMAD.IADD R33, R33, 0x1, -R2.reuse ;  /* 0x000000012121c824 */ /* 0x100fe200078e0a02 */
[C---:B------:R-:W-:Y:S01]  /*19d0*/  ISETP.GT.U32.AND P4, PT, R2.reuse, R39, PT ;  /* 0x000000270200720c */ /* 0x040fe20003f84070 */
[C---:B------:R-:W-:Y:S02]  /*19e0*/  IMAD R37, R2.reuse, R26, R37 ;  /* 0x0000001a02257224 */ /* 0x040fe400078e0225 */
[----:B------:R-:W-:Y:S01]  /*19f0*/  @!P1 IMAD.IADD R29, R29, 0x1, -R2 ;  /* 0x000000011d1d9824 */ /* 0x000fe200078e0a02 */
[----:B------:R-:W-:Y:S01]  /*1a00*/  ISETP.GT.U32.AND P1, PT, R2, R35, PT ;  /* 0x000000230200720c */ /* 0x000fe20003f24070 */
[----:B------:R-:W-:-:S02]  /*1a10*/  VIADD R38, R0, 0x28 ;  /* 0x0000002800267836 */ /* 0x000fc40000000000 */
[----:B------:R-:W-:Y:S02]  /*1a20*/  VIADD R40, R0, 0x20 ;  /* 0x0000002000287836 */ /* 0x000fe40000000000 */
[--C-:B------:R-:W-:Y:S01]  /*1a30*/  @!P3 IMAD.IADD R31, R31, 0x1, -R2.reuse ;  /* 0x000000011f1fb824 */ /* 0x100fe200078e0a02 */
[----:B------:R-:W-:Y:S01]  /*1a40*/  ISETP.GT.U32.AND P3, PT, R2, R37, PT ;  /* 0x000000250200720c */ /* 0x000fe20003f64070 */
[----:B------:R-:W-:Y:S01]  /*1a50*/  @!P6 IMAD.MOV R27, RZ, RZ, -R27 ;  /* 0x000000ffff1be224 */ /* 0x000fe200078e0a1b */
[----:B------:R-:W-:Y:S01]  /*1a60*/  IABS R41, R38 ;  /* 0x0000002600297213 */ /* 0x000fe20000000000 */
[----:B------:R-:W-:Y:S01]  /*1a70*/  @!P4 IMAD.IADD R39, R39, 0x1, -R2 ;  /* 0x000000012727c824 */ /* 0x000fe200078e0a02 */
[----:B------:R-:W-:Y:S01]  /*1a80*/  IABS R43, R40 ;  /* 0x00000028002b7213 */ /* 0x000fe20000000000 */
[----:B------:R-:W-:Y:S01]  /*1a90*/  VIADD R42, R0, 0x18 ;  /* 0x00000018002a7836 */ /* 0x000fe20000000000 */
[----:B------:R-:W-:Y:S01]  /*1aa0*/  ISETP.GT.U32.AND P6, PT, R2, R33, PT ;  /* 0x000000210200720c */ /* 0x000fe20003fc4070 */
[----:B------:R-:W-:-:S03]  /*1ab0*/  IMAD.HI.U32 R26, R5, R41, RZ ;  /* 0x00000029051a7227 */ /* 0x000fc600078e00ff */
[----:B------:R-:W-:Y:S01]  /*1ac0*/  IABS R45, R42 ;  /* 0x0000002a002d7213 */ /* 0x000fe20000000000 */
[----:B------:R-:W-:-:S04]  /*1ad0*/  IMAD.HI.U32 R24, R5, R43, RZ ;  /* 0x0000002b05187227 */ /* 0x000fc800078e00ff */
[----:B------:R-:W-:Y:S01]  /*1ae0*/  @!P2 IMAD.MOV R29, RZ, RZ, -R29 ;  /* 0x000000ffff1da224 */ /* 0x000fe200078e0a1d */
[C---:B------:R-:W-:Y:S01]  /*1af0*/  ISETP.GT.U32.AND P2, PT, R2.reuse, R39, PT ;  /* 0x000000270200720c */ /* 0x040fe20003f44070 */
[----:B------:R-:W-:Y:S01]  /*1b00*/  @!P1 IMAD.IADD R35, R35, 0x1, -R2 ;  /* 0x0000000123239824 */ /* 0x000fe200078e0a02 */
[C---:B------:R-:W-:Y:S01]  /*1b10*/  ISETP.GT.U32.AND P1, PT, R2.reuse, R31, PT ;  /* 0x0000001f0200720c */ /* 0x040fe20003f24070 */
[----:B------:R-:W-:Y:S02]  /*1b20*/  IMAD.MOV R26, RZ, RZ, -R26 ;  /* 0x000000ffff1a7224 */ /* 0x000fe400078e0a1a */
[----:B------:R-:W-:Y:S02]  /*1b30*/  IMAD.MOV R28, RZ, RZ, -R24 ;  /* 0x000000ffff1c7224 */ /* 0x000fe400078e0a18 */
[----:B------:R-:W-:Y:S01]  /*1b40*/  @!P3 IMAD.IADD R37, R37, 0x1, -R2 ;  /* 0x000000012525b824 */ /* 0x000fe200078e0a02 */
[C---:B------:R-:W-:Y:S01]  /*1b50*/  ISETP.GT.U32.AND P3, PT, R2.reuse, R35, PT ;  /* 0x000000230200720c */ /* 0x040fe20003f64070 */
[----:B------:R-:W-:-:S02]  /*1b60*/  IMAD R41, R2, R26, R41 ;  /* 0x0000001a02297224 */ /* 0x000fc400078e0229 */
[C---:B------:R-:W-:Y:S01]  /*1b70*/  IMAD R43, R2.reuse, R28, R43 ;  /* 0x0000001c022b7224 */ /* 0x040fe200078e022b */
[----:B------:R-:W-:Y:S01]  /*1b80*/  ISETP.GT.U32.AND P4, PT, R2, R37, PT ;  /* 0x000000250200720c */ /* 0x000fe20003f84070 */
[----:B------:R-:W-:-:S04]  /*1b90*/  IMAD.HI.U32 R26, R5, R45, RZ ;  /* 0x0000002d051a7227 */ /* 0x000fc800078e00ff */
[----:B------:R-:W-:-:S04]  /*1ba0*/  IMAD.HI.U32 R24, R5, R51, RZ ;  /* 0x0000003305187227 */ /* 0x000fc800078e00ff */
[----:B------:R-:W-:Y:S01]  /*1bb0*/  @!P6 IMAD.IADD R33, R33, 0x1, -R2 ;  /* 0x000000012121e824 */ /* 0x000fe200078e0a02 */
[----:B------:R-:W-:Y:S01]  /*1bc0*/  ISETP.GT.U32.AND P6, PT, R2, R43, PT ;  /* 0x0000002b0200720c */ /* 0x000fe20003fc4070 */
[----:B------:R-:W-:Y:S02]  /*1bd0*/  IMAD.MOV R26, RZ, RZ, -R26 ;  /* 0x000000ffff1a7224 */ /* 0x000fe400078e0a1a */
[----:B------:R-:W-:Y:S02]  /*1be0*/  IMAD.MOV R24, RZ, RZ, -R24 ;  /* 0x000000ffff187224 */ /* 0x000fe400078e0a18 */
[----:B------:R-:W-:Y:S01]  /*1bf0*/  @!P2 IMAD.IADD R39, R39, 0x1, -R2 ;  /* 0x000000012727a824 */ /* 0x000fe200078e0a02 */
[----:B------:R-:W-:Y:S01]  /*1c00*/  ISETP.GE.AND P2, PT, R36, RZ, PT ;  /* 0x000000ff2400720c */ /* 0x000fe20003f46270 */
[C---:B------:R-:W-:Y:S02]  /*1c10*/  IMAD R45, R2.reuse, R26, R45 ;  /* 0x0000001a022d7224 */ /* 0x040fe400078e022d */
[----:B------:R-:W-:-:S02]  /*1c20*/  IMAD R51, R2, R24, R51 ;  /* 0x0000001802337224 */ /* 0x000fc400078e0233 */
[----:B------:R-:W-:Y:S02]  /*1c30*/  VIADD R26, R0, 0x10 ;  /* 0x00000010001a7836 */ /* 0x000fe40000000000 */
[--C-:B------:R-:W-:Y:S01]  /*1c40*/  @!P3 IMAD.IADD R35, R35, 0x1, -R2.reuse ;  /* 0x000000012323b824 */ /* 0x100fe200078e0a02 */
[----:B------:R-:W-:Y:S01]  /*1c50*/  ISETP.GT.U32.AND P3, PT, R2, R45, PT ;  /* 0x0000002d0200720c */ /* 0x000fe20003f64070 */
[----:B------:R-:W-:Y:S01]  /*1c60*/  VIADD R24, R0, 0x8 ;  /* 0x0000000800187836 */ /* 0x000fe20000000000 */
[----:B------:R-:W-:Y:S01]  /*1c70*/  IABS R47, R26 ;  /* 0x0000001a002f7213 */ /* 0x000fe20000000000 */
[--C-:B------:R-:W-:Y:S01]  /*1c80*/  @!P4 IMAD.IADD R37, R37, 0x1, -R2.reuse ;  /* 0x000000012525c824 */ /* 0x100fe200078e0a02 */
[----:B------:R-:W-:Y:S01]  /*1c90*/  ISETP.GT.U32.AND P4, PT, R2, R51, PT ;  /* 0x000000330200720c */ /* 0x000fe20003f84070 */
[----:B------:R-:W-:Y:S01]  /*1ca0*/  @!P6 IMAD.IADD R43, R43, 0x1, -R2 ;  /* 0x000000012b2be824 */ /* 0x000fe200078e0a02 */
[----:B------:R-:W-:Y:S01]  /*1cb0*/  IABS R49, R24 ;  /* 0x0000001800317213 */ /* 0x000fe20000000000 */
[----:B------:R-:W-:Y:S01]  /*1cc0*/  @!P2 IMAD.MOV R33, RZ, RZ, -R33 ;  /* 0x000000ffff21a224 */ /* 0x000fe200078e0a21 */
[----:B------:R-:W-:Y:S01]  /*1cd0*/  ISETP.GE.AND P6, PT, R32, RZ, PT ;  /* 0x000000ff2000720c */ /* 0x000fe20003fc6270 */
[----:B------:R-:W-:Y:S01]  /*1ce0*/  IMAD.HI.U32 R0, R5, R47, RZ ;  /* 0x0000002f05007227 */ /* 0x000fe200078e00ff */
[----:B------:R-:W-:-:S03]  /*1cf0*/  ISETP.GT.U32.AND P2, PT, R2, R43, PT ;  /* 0x0000002b0200720c */ /* 0x000fc60003f44070 */
[----:B------:R-:W-:Y:S01]  /*1d00*/  IMAD.HI.U32 R5, R5, R49, RZ ;  /* 0x0000003105057227 */ /* 0x000fe200078e00ff */
[----:B------:R-:W-:Y:S02]  /*1d10*/  @!P3 IADD3 R45, R45, -R2, RZ ;  /* 0x800000022d2db210 */ /* 0x000fe40007ffe0ff */
[----:B------:R-:W-:Y:S01]  /*1d20*/  ISETP.GE.AND P3, PT, R34, RZ, PT ;  /* 0x000000ff2200720c */ /* 0x000fe20003f66270 */
[----:B------:R-:W-:Y:S02]  /*1d30*/  IMAD.MOV R5, RZ, RZ, -R5 ;  /* 0x000000ffff057224 */ /* 0x000fe400078e0a05 */
[--C-:B------:R-:W-:Y:S02]  /*1d40*/  @!P4 IMAD.IADD R51, R51, 0x1, -R2.reuse ;  /* 0x000000013333c824 */ /* 0x100fe400078e0a02 */
[----:B------:R-:W-:Y:S01]  /*1d50*/  @!P1 IMAD.IADD R31, R31, 0x1, -R2 ;  /* 0x000000011f1f9824 */ /* 0x000fe200078e0a02 */
[C---:B------:R-:W-:Y:S01]  /*1d60*/  ISETP.GT.U32.AND P1, PT, R2.reuse, R41, PT ;  /* 0x000000290200720c */ /* 0x040fe20003f24070 */
[C---:B------:R-:W-:Y:S01]  /*1d70*/  IMAD R49, R2.reuse, R5, R49 ;  /* 0x0000000502317224 */ /* 0x040fe200078e0231 */
[C---:B------:R-:W-:Y:S01]  /*1d80*/  ISETP.GT.U32.AND P4, PT, R2.reuse, R51, PT ;  /* 0x000000330200720c */ /* 0x040fe20003f84070 */
[----:B------:R-:W-:Y:S01]  /*1d90*/  IMAD.MOV R0, RZ, RZ, -R0 ;  /* 0x000000ffff007224 */ /* 0x000fe200078e0a00 */
[----:B------:R-:W-:Y:S01]  /*1da0*/  SHF.R.U32.HI R5, RZ, 0x2, R125 ;  /* 0x00000002ff057819 */ /* 0x000fe2000001167d */
[--C-:B------:R-:W-:Y:S01]  /*1db0*/  @!P2 IMAD.IADD R43, R43, 0x1, -R2.reuse ;  /* 0x000000012b2ba824 */ /* 0x100fe200078e0a02 */
[C---:B------:R-:W-:Y:S01]  /*1dc0*/  ISETP.GT.U32.AND P2, PT, R2.reuse, R49, PT ;  /* 0x000000310200720c */ /* 0x040fe20003f44070 */
[----:B------:R-:W-:Y:S01]  /*1dd0*/  IMAD R47, R2, R0, R47 ;  /* 0x00000000022f7224 */ /* 0x000fe200078e022f */
[----:B------:R-:W-:Y:S01]  /*1de0*/  LOP3.LUT R108, R108, 0x30, R5, 0x78, !PT ;  /* 0x000000306c6c7812 */ /* 0x000fe200078e7805 */
[----:B------:R-:W-:Y:S01]  /*1df0*/  @!P3 IMAD.MOV R39, RZ, RZ, -R39 ;  /* 0x000000ffff27b224 */ /* 0x000fe200078e0a27 */
[----:B------:R-:W0:Y:S01]  /*1e00*/  LDC R5, c[0x0][0x238] ;  /* 0x00008e00ff057b82 */ /* 0x000e220000000800 */
[----:B------:R-:W-:Y:S01]  /*1e10*/  IMAD.SHL.U32 R0, R125, 0x10, RZ ;  /* 0x000000107d007824 */ /* 0x000fe200078e00ff */
[----:B------:R-:W-:Y:S01]  /*1e20*/  ISETP.GT.U32.AND P3, PT, R2, R47, PT ;  /* 0x0000002f0200720c */ /* 0x000fe20003f64070 */
[--C-:B------:R-:W-:Y:S01]  /*1e30*/  @!P1 IMAD.IADD R41, R41, 0x1, -R2.reuse ;  /* 0x0000000129299824 */ /* 0x100fe200078e0a02 */
[----:B------:R-:W-:Y:S01]  /*1e40*/  ISETP.GE.AND P1, PT, R30, RZ, PT ;  /* 0x000000ff1e00720c */ /* 0x000fe20003f26270 */
[--C-:B------:R-:W-:Y:S01]  /*1e50*/  @!P4 IMAD.IADD R51, R51, 0x1, -R2.reuse ;  /* 0x000000013333c824 */ /* 0x100fe200078e0a02 */
[----:B------:R-:W-:Y:S01]  /*1e60*/  ISETP.GE.AND P4, PT, R26, RZ, PT ;  /* 0x000000ff1a00720c */ /* 0x000fe20003f86270 */
[----:B------:R-:W-:Y:S01]  /*1e70*/  IMAD.SHL.U32 R26, R125, 0x40, RZ ;  /* 0x000000407d1a7824 */ /* 0x000fe200078e00ff */
[----:B------:R-:W-:Y:S01]  /*1e80*/  LOP3.LUT R0, R0, 0x100, RZ, 0xc0, !PT ;  /* 0x0000010000007812 */ /* 0x000fe200078ec0ff */
[----:B------:R-:W-:-:S02]  /*1e90*/  @!P2 IMAD.IADD R49, R49, 0x1, -R2 ;  /* 0x000000013131a824 */ /* 0x000fc400078e0a02 */
[----:B------:R-:W-:Y:S01]  /*1ea0*/  @!P0 IMAD.MOV R31, RZ, RZ, -R31 ;  /* 0x000000ffff1f8224 */ /* 0x000fe200078e0a1f */
[----:B------:R-:W-:Y:S01]  /*1eb0*/  LOP3.LUT R26, R26, 0x1c0, RZ, 0xc0, !PT ;  /* 0x000001c01a1a7812 */ /* 0x000fe200078ec0ff */
[----:B------:R-:W-:Y:S01]  /*1ec0*/  @!P6 IMAD.MOV R37, RZ, RZ, -R37 ;  /* 0x000000ffff25e224 */ /* 0x000fe200078e0a25 */
[C---:B------:R-:W-:Y:S01]  /*1ed0*/  ISETP.GT.U32.AND P2, PT, R2.reuse, R49, PT ;  /* 0x000000310200720c */ /* 0x040fe20003f44070 */
[----:B------:R-:W-:Y:S01]  /*1ee0*/  @!P5 IMAD.MOV R51, RZ, RZ, -R51 ;  /* 0x000000ffff33d224 */ /* 0x000fe200078e0a33 */
[----:B------:R-:W-:Y:S01]  /*1ef0*/  @!P3 IADD3 R47, R47, -R2, RZ ;  /* 0x800000022f2fb210 */ /* 0x000fe20007ffe0ff */
[----:B------:R-:W-:Y:S01]  /*1f00*/  @!P1 IMAD.MOV R35, RZ, RZ, -R35 ;  /* 0x000000ffff239224 */ /* 0x000fe200078e0a23 */
[----:B------:R-:W-:Y:S01]  /*1f10*/  ISETP.GT.U32.AND P0, PT, R2, R41, PT ;  /* 0x000000290200720c */ /* 0x000fe20003f04070 */
[----:B------:R-:W-:Y:S01]  /*1f20*/  VIADD R26, R26, UR4 ;  /* 0x000000041a1a7c36 */ /* 0x000fe20008000000 */
[C---:B------:R-:W-:Y:S02]  /*1f30*/  ISETP.GT.U32.AND P3, PT, R2.reuse, R47, PT ;  /* 0x0000002f0200720c */ /* 0x040fe40003f64070 */
[----:B------:R-:W-:Y:S01]  /*1f40*/  ISETP.GT.U32.AND P1, PT, R2, R45, PT ;  /* 0x0000002d0200720c */ /* 0x000fe20003f24070 */
[----:B------:R-:W-:Y:S01]  /*1f50*/  IMAD R26, R44, 0x10, R26 ;  /* 0x000000102c1a7824 */ /* 0x000fe200078e021a */
[----:B------:R-:W-:Y:S01]  /*1f60*/  IADD3 R113, R53, UR4, R0 ;  /* 0x0000000435717c10 */ /* 0x000fe2000fffe000 */
[----:B0-----:R-:W-:Y:S01]  /*1f70*/  IMAD R118, R123, R5, RZ ;  /* 0x000000057b767224 */ /* 0x001fe200078e02ff */
[----:B------:R-:W-:Y:S01]  /*1f80*/  ISETP.GE.AND P6, PT, R38, RZ, PT ;  /* 0x000000ff2600720c */ /* 0x000fe20003fc6270 */
[----:B------:R-:W-:Y:S01]  /*1f90*/  @!P2 IMAD.IADD R49, R49, 0x1, -R2 ;  /* 0x000000013131a824 */ /* 0x000fe200078e0a02 */
[----:B------:R-:W-:Y:S01]  /*1fa0*/  ISETP.NE.AND P2, PT, R23, RZ, PT ;  /* 0x000000ff1700720c */ /* 0x000fe20003f45270 */
[----:B------:R-:W-:Y:S01]  /*1fb0*/  IMAD.IADD R0, R55, 0x1, R26 ;  /* 0x0000000137007824 */ /* 0x000fe200078e021a */
[----:B------:R-:W-:Y:S01]  /*1fc0*/  LOP3.LUT R23, RZ, R23, RZ, 0x33, !PT ;  /* 0x00000017ff177212 */ /* 0x000fe200078e33ff */
[----:B------:R-:W0:Y:S01]  /*1fd0*/  LDC R26, c[0x0][0x240] ;  /* 0x00009000ff1a7b82 */ /* 0x000e220000000800 */
[--C-:B------:R-:W-:Y:S01]  /*1fe0*/  @!P0 IMAD.IADD R41, R41, 0x1, -R2.reuse ;  /* 0x0000000129298824 */ /* 0x100fe200078e0a02 */
[----:B------:R-:W-:Y:S01]  /*1ff0*/  ISETP.GE.AND P0, PT, R40, RZ, PT ;  /* 0x000000ff2800720c */ /* 0x000fe20003f06270 */
[--C-:B------:R-:W-:Y:S01]  /*2000*/  @!P3 IMAD.IADD R47, R47, 0x1, -R2.reuse ;  /* 0x000000012f2fb824 */ /* 0x100fe200078e0a02 */
[----:B------:R-:W-:Y:S01]  /*2010*/  ISETP.GE.AND P3, PT, R24, RZ, PT ;  /* 0x000000ff1800720c */ /* 0x000fe20003f66270 */
[----:B------:R-:W-:Y:S01]  /*2020*/  @!P1 IMAD.IADD R45, R45, 0x1, -R2 ;  /* 0x000000012d2d9824 */ /* 0x000fe200078e0a02 */
[C---:B------:R-:W-:Y:S01]  /*2030*/  SEL R24, R23.reuse, R3, !P2 ;  /* 0x0000000317187207 */ /* 0x040fe20005000000 */
[----:B------:R-:W-:Y:S01]  /*2040*/  @!P4 IMAD.MOV R47, RZ, RZ, -R47 ;  /* 0x000000ffff2fc224 */ /* 0x000fe200078e0a2f */
[----:B------:R-:W1:Y:S01]  /*2050*/  LDC.64 R2, c[0x0][0x218] ;  /* 0x00008600ff027b82 */ /* 0x000e620000000a00 */
[----:B------:R-:W-:Y:S01]  /*2060*/  ISETP.GE.AND P1, PT, R42, RZ, PT ;  /* 0x000000ff2a00720c */ /* 0x000fe20003f26270 */
[----:B------:R-:W-:Y:S01]  /*2070*/  @!P6 IMAD.MOV R41, RZ, RZ, -R41 ;  /* 0x000000ffff29e224 */ /* 0x000fe200078e0a29 */
[C---:B------:R-:W-:Y:S01]  /*2080*/  SEL R6, R23.reuse, R6, !P2 ;  /* 0x0000000617067207 */ /* 0x040fe20005000000 */
[----:B------:R-:W-:Y:S01]  /*2090*/  IMAD R116, R124, R5, RZ ;  /* 0x000000057c747224 */ /* 0x000fe200078e02ff */
[----:B------:R-:W-:-:S02]  /*20a0*/  SEL R9, R23, R9, !P2 ;  /* 0x0000000917097207 */ /* 0x000fc40005000000 */
[----:B------:R-:W-:Y:S01]  /*20b0*/  @!P0 IMAD.MOV R43, RZ, RZ, -R43 ;  /* 0x000000ffff2b8224 */ /* 0x000fe200078e0a2b */
[C---:B------:R-:W-:Y:S01]  /*20c0*/  SEL R7, R23.reuse, R7, !P2 ;  /* 0x0000000717077207 */ /* 0x040fe20005000000 */
[----:B------:R-:W-:Y:S01]  /*20d0*/  @!P3 IMAD.MOV R49, RZ, RZ, -R49 ;  /* 0x000000ffff31b224 */ /* 0x000fe200078e0a31 */
[C---:B------:R-:W-:Y:S02]  /*20e0*/  SEL R8, R23.reuse, R8, !P2 ;  /* 0x0000000817087207 */ /* 0x040fe40005000000 */
[C---:B------:R-:W-:Y:S02]  /*20f0*/  SEL R10, R23.reuse, R10, !P2 ;  /* 0x0000000a170a7207 */ /* 0x040fe40005000000 */
[----:B------:R-:W-:Y:S01]  /*2100*/  @!P1 IMAD.MOV R45, RZ, RZ, -R45 ;  /* 0x000000ffff2d9224 */ /* 0x000fe200078e0a2d */
[C---:B------:R-:W-:Y:S01]  /*2110*/  SEL R11, R23.reuse, R11, !P2 ;  /* 0x0000000b170b7207 */ /* 0x040fe20005000000 */
[----:B0-----:R-:W-:Y:S01]  /*2120*/  IMAD R6, R6, R26, RZ ;  /* 0x0000001a06067224 */ /* 0x001fe200078e02ff */
[C---:B------:R-:W-:Y:S01]  /*2130*/  SEL R12, R23.reuse, R12, !P2 ;  /* 0x0000000c170c7207 */ /* 0x040fe20005000000 */
[-C--:B------:R-:W-:Y:S01]  /*2140*/  IMAD R24, R24, R26.reuse, RZ ;  /* 0x0000001a18187224 */ /* 0x080fe200078e02ff */
[----:B------:R-:W-:Y:S01]  /*2150*/  SEL R13, R23, R13, !P2 ;  /* 0x0000000d170d7207 */ /* 0x000fe20005000000 */
[----:B------:R-:W-:Y:S01]  /*2160*/  IMAD R9, R9, R26, RZ ;  /* 0x0000001a09097224 */ /* 0x000fe200078e02ff */
[----:B------:R-:W-:Y:S01]  /*2170*/  SEL R14, R23, R14, !P2 ;  /* 0x0000000e170e7207 */ /* 0x000fe20005000000 */
[-C--:B------:R-:W-:Y:S01]  /*2180*/  IMAD R7, R7, R26.reuse, RZ ;  /* 0x0000001a07077224 */ /* 0x080fe200078e02ff */
[C---:B------:R-:W-:Y:S01]  /*2190*/  SEL R15, R23.reuse, R15, !P2 ;  /* 0x0000000f170f7207 */ /* 0x040fe20005000000 */
[----:B------:R-:W-:Y:S01]  /*21a0*/  IMAD R8, R8, R26, RZ ;  /* 0x0000001a08087224 */ /* 0x000fe200078e02ff */
[C---:B------:R-:W-:Y:S01]  /*21b0*/  SEL R16, R23.reuse, R16, !P2 ;  /* 0x0000001017107207 */ /* 0x040fe20005000000 */
[----:B------:R-:W-:Y:S01]  /*21c0*/  IMAD R10, R10, R26, RZ ;  /* 0x0000001a0a0a7224 */ /* 0x000fe200078e02ff */
[----:B------:R-:W-:Y:S01]  /*21d0*/  SEL R18, R23, R18, !P2 ;  /* 0x0000001217127207 */ /* 0x000fe20005000000 */
[-C--:B------:R-:W-:Y:S01]  /*21e0*/  IMAD R11, R11, R26.reuse, RZ ;  /* 0x0000001a0b0b7224 */ /* 0x080fe200078e02ff */
[C---:B------:R-:W-:Y:S01]  /*21f0*/  SEL R17, R23.reuse, R17, !P2 ;  /* 0x0000001117117207 */ /* 0x040fe20005000000 */
[-C--:B------:R-:W-:Y:S01]  /*2200*/  IMAD R14, R14, R26.reuse, RZ ;  /* 0x0000001a0e0e7224 */ /* 0x080fe200078e02ff */
[C---:B------:R-:W-:Y:S01]  /*2210*/  SEL R19, R23.reuse, R19, !P2 ;  /* 0x0000001317137207 */ /* 0x040fe20005000000 */
[----:B------:R-:W-:Y:S01]  /*2220*/  IMAD R12, R12, R26, RZ ;  /* 0x0000001a0c0c7224 */ /* 0x000fe200078e02ff */
[----:B------:R-:W-:Y:S01]  /*2230*/  SEL R20, R23, R20, !P2 ;  /* 0x0000001417147207 */ /* 0x000fe20005000000 */
[-C--:B------:R-:W-:Y:S01]  /*2240*/  IMAD R13, R13, R26.reuse, RZ ;  /* 0x0000001a0d0d7224 */ /* 0x080fe200078e02ff */
[----:B------:R-:W-:Y:S01]  /*2250*/  SEL R21, R23, R21, !P2 ;  /* 0x0000001517157207 */ /* 0x000fe20005000000 */
[----:B------:R-:W-:Y:S01]  /*2260*/  IMAD R15, R15, R26, RZ ;  /* 0x0000001a0f0f7224 */ /* 0x000fe200078e02ff */
[C---:B------:R-:W-:Y:S01]  /*2270*/  SEL R22, R23.reuse, R22, !P2 ;  /* 0x0000001617167207 */ /* 0x040fe20005000000 */
[-C--:B------:R-:W-:Y:S01]  /*2280*/  IMAD R16, R16, R26.reuse, RZ ;  /* 0x0000001a10107224 */ /* 0x080fe200078e02ff */
[----:B------:R-:W-:Y:S01]  /*2290*/  SEL R25, R23, R25, !P2 ;  /* 0x0000001917197207 */ /* 0x000fe20005000000 */
[-C--:B------:R-:W-:Y:S01]  /*22a0*/  IMAD R19, R19, R26.reuse, RZ ;  /* 0x0000001a13137224 */ /* 0x080fe200078e02ff */
        /* <DEDUP_REMOVED lines=25> */
[----:B------:R-:W-:Y:S01]  /*2440*/  IMAD R39, R39, R26, RZ ;  /* 0x0000001a27277224 */ /* 0x000fe200078e02ff */
[----:B-1----:R-:W-:Y:S01]  /*2450*/  LEA R107, P2, R6, R2, 0x1 ;  /* 0x00000002066b7211 */ /* 0x002fe200078408ff */
[----:B------:R-:W-:Y:S01]  /*2460*/  IMAD R41, R41, R26, RZ ;  /* 0x0000001a29297224 */ /* 0x000fe200078e02ff */
[----:B------:R-:W-:Y:S01]  /*2470*/  LEA R105, P4, R24, R2, 0x1 ;  /* 0x0000000218697211 */ /* 0x000fe200078808ff */
[----:B------:R-:W-:Y:S01]  /*2480*/  IMAD R43, R43, R26, RZ ;  /* 0x0000001a2b2b7224 */ /* 0x000fe200078e02ff */
[----:B------:R-:W-:Y:S01]  /*2490*/  LEA R99, P5, R9, R2, 0x1 ;  /* 0x0000000209637211 */ /* 0x000fe200078a08ff */
[-C--:B------:R-:W-:Y:S01]  /*24a0*/  IMAD R45, R45, R26.reuse, RZ ;  /* 0x0000001a2d2d7224 */ /* 0x080fe200078e02ff */
[-C--:B------:R-:W-:Y:S01]  /*24b0*/  LEA.HI.X.SX32 R106, R6, R3.reuse, 0x1, P2 ;  /* 0x00000003066a7211 */ /* 0x080fe200010f0eff */
[-C--:B------:R-:W-:Y:S01]  /*24c0*/  IMAD R47, R47, R26.reuse, RZ ;  /* 0x0000001a2f2f7224 */ /* 0x080fe200078e02ff */
[----:B------:R-:W-:Y:S01]  /*24d0*/  LEA.HI.X.SX32 R104, R24, R3, 0x1, P4 ;  /* 0x0000000318687211 */ /* 0x000fe200020f0eff */
[----:B------:R-:W-:Y:S01]  /*24e0*/  IMAD R49, R49, R26, RZ ;  /* 0x0000001a31317224 */ /* 0x000fe200078e02ff */
[----:B------:R-:W-:Y:S01]  /*24f0*/  LEA R103, P3, R7, R2, 0x1 ;  /* 0x0000000207677211 */ /* 0x000fe200078608ff */
[----:B------:R-:W-:Y:S01]  /*2500*/  IMAD R46, R23, R26, RZ ;  /* 0x0000001a172e7224 */ /* 0x000fe200078e02ff */
[----:B------:R-:W-:-:S02]  /*2510*/  LEA R101, P6, R8, R2, 0x1 ;  /* 0x0000000208657211 */ /* 0x000fc400078c08ff */
[-C--:B------:R-:W-:Y:S02]  /*2520*/  LEA R97, P2, R10, R2.reuse, 0x1 ;  /* 0x000000020a617211 */ /* 0x080fe400078408ff */
[-C--:B------:R-:W-:Y:S02]  /*2530*/  LEA R95, P4, R11, R2.reuse, 0x1 ;  /* 0x000000020b5f7211 */ /* 0x080fe400078808ff */
[-C--:B------:R-:W-:Y:S02]  /*2540*/  LEA.HI.X.SX32 R98, R9, R3.reuse, 0x1, P5 ;  /* 0x0000000309627211 */ /* 0x080fe400028f0eff */
[-C--:B------:R-:W-:Y:S02]  /*2550*/  LEA.HI.X.SX32 R102, R7, R3.reuse, 0x1, P3 ;  /* 0x0000000307667211 */ /* 0x080fe400018f0eff */
[----:B------:R-:W-:Y:S02]  /*2560*/  LEA.HI.X.SX32 R100, R8, R3, 0x1, P6 ;  /* 0x0000000308647211 */ /* 0x000fe400030f0eff */
[----:B------:R-:W-:-:S02]  /*2570*/  LEA R89, P5, R14, R2, 0x1 ;  /* 0x000000020e597211 */ /* 0x000fc400078a08ff */
[-C--:B------:R-:W-:Y:S02]  /*2580*/  LEA.HI.X.SX32 R96, R10, R3.reuse, 0x1, P2 ;  /* 0x000000030a607211 */ /* 0x080fe400010f0eff */
[----:B------:R-:W-:Y:S02]  /*2590*/  LEA.HI.X.SX32 R94, R11, R3, 0x1, P4 ;  /* 0x000000030b5e7211 */ /* 0x000fe400020f0eff */
[-C--:B------:R-:W-:Y:S02]  /*25a0*/  LEA R93, P3, R12, R2.reuse, 0x1 ;  /* 0x000000020c5d7211 */ /* 0x080fe400078608ff */
[-C--:B------:R-:W-:Y:S02]  /*25b0*/  LEA R91, P6, R13, R2.reuse, 0x1 ;  /* 0x000000020d5b7211 */ /* 0x080fe400078c08ff */
[-C--:B------:R-:W-:Y:S02]  /*25c0*/  LEA R87, P2, R15, R2.reuse, 0x1 ;  /* 0x000000020f577211 */ /* 0x080fe400078408ff */
[----:B------:R-:W-:-:S02]  /*25d0*/  LEA R85, P4, R16, R2, 0x1 ;  /* 0x0000000210557211 */ /* 0x000fc400078808ff */
[-C--:B------:R-:W-:Y:S02]  /*25e0*/  LEA.HI.X.SX32 R88, R14, R3.reuse, 0x1, P5 ;  /* 0x000000030e587211 */ /* 0x080fe400028f0eff */
[-C--:B------:R-:W-:Y:S02]  /*25f0*/  LEA.HI.X.SX32 R92, R12, R3.reuse, 0x1, P3 ;  /* 0x000000030c5c7211 */ /* 0x080fe400018f0eff */
[-C--:B------:R-:W-:Y:S02]  /*2600*/  LEA.HI.X.SX32 R90, R13, R3.reuse, 0x1, P6 ;  /* 0x000000030d5a7211 */ /* 0x080fe400030f0eff */
[----:B------:R-:W-:Y:S02]  /*2610*/  LEA R79, P5, R19, R2, 0x1 ;  /* 0x00000002134f7211 */ /* 0x000fe400078a08ff */
[-C--:B------:R-:W-:Y:S02]  /*2620*/  LEA.HI.X.SX32 R86, R15, R3.reuse, 0x1, P2 ;  /* 0x000000030f567211 */ /* 0x080fe400010f0eff */
[----:B------:R-:W-:-:S02]  /*2630*/  LEA.HI.X.SX32 R84, R16, R3, 0x1, P4 ;  /* 0x0000000310547211 */ /* 0x000fc400020f0eff */
[-C--:B------:R-:W-:Y:S02]  /*2640*/  LEA R83, P3, R18, R2.reuse, 0x1 ;  /* 0x0000000212537211 */ /* 0x080fe400078608ff */
[-C--:B------:R-:W-:Y:S02]  /*2650*/  LEA R81, P6, R17, R2.reuse, 0x1 ;  /* 0x0000000211517211 */ /* 0x080fe400078c08ff */
[-C--:B------:R-:W-:Y:S02]  /*2660*/  LEA R77, P2, R20, R2.reuse, 0x1 ;  /* 0x00000002144d7211 */ /* 0x080fe400078408ff */
[----:B------:R-:W-:Y:S02]  /*2670*/  LEA R37, P4, R21, R2, 0x1 ;  /* 0x0000000215257211 */ /* 0x000fe400078808ff */
[-C--:B------:R-:W-:Y:S02]  /*2680*/  LEA.HI.X.SX32 R78, R19, R3.reuse, 0x1, P5 ;  /* 0x00000003134e7211 */ /* 0x080fe400028f0eff */
[----:B------:R-:W-:-:S02]  /*2690*/  LEA.HI.X.SX32 R82, R18, R3, 0x1, P3 ;  /* 0x0000000312527211 */ /* 0x000fc400018f0eff */
[-C--:B------:R-:W-:Y:S02]  /*26a0*/  LEA.HI.X.SX32 R80, R17, R3.reuse, 0x1, P6 ;  /* 0x0000000311507211 */ /* 0x080fe400030f0eff */
[-C--:B------:R-:W-:Y:S02]  /*26b0*/  LEA R30, P5, R27, R2.reuse, 0x1 ;  /* 0x000000021b1e7211 */ /* 0x080fe400078a08ff */
[-C--:B------:R-:W-:Y:S02]  /*26c0*/  LEA.HI.X.SX32 R76, R20, R3.reuse, 0x1, P2 ;  /* 0x00000003144c7211 */ /* 0x080fe400010f0eff */
[----:B------:R-:W-:Y:S02]  /*26d0*/  LEA.HI.X.SX32 R36, R21, R3, 0x1, P4 ;  /* 0x0000000315247211 */ /* 0x000fe400020f0eff */
[-C--:B------:R-:W-:Y:S02]  /*26e0*/  LEA R35, P3, R22, R2.reuse, 0x1 ;  /* 0x0000000216237211 */ /* 0x080fe400078608ff */
[----:B------:R-:W-:-:S02]  /*26f0*/  LEA R32, P6, R25, R2, 0x1 ;  /* 0x0000000219207211 */ /* 0x000fc400078c08ff */
[-C--:B------:R-:W-:Y:S02]  /*2700*/  LEA R28, P2, R29, R2.reuse, 0x1 ;  /* 0x000000021d1c7211 */ /* 0x080fe400078408ff */
[----:B------:R-:W-:Y:S02]  /*2710*/  LEA R26, P4, R38, R2, 0x1 ;  /* 0x00000002261a7211 */ /* 0x000fe400078808ff */
[-C--:B------:R-:W-:Y:S02]  /*2720*/  LEA.HI.X.SX32 R31, R27, R3.reuse, 0x1, P5 ;  /* 0x000000031b1f7211 */ /* 0x080fe400028f0eff */
[-C--:B------:R-:W-:Y:S02]  /*2730*/  LEA.HI.X.SX32 R34, R22, R3.reuse, 0x1, P3 ;  /* 0x0000000316227211 */ /* 0x080fe400018f0eff */
[-C--:B------:R-:W-:Y:S02]  /*2740*/  LEA.HI.X.SX32 R33, R25, R3.reuse, 0x1, P6 ;  /* 0x0000000319217211 */ /* 0x080fe400030f0eff */
[----:B------:R-:W-:-:S02]  /*2750*/  LEA.HI.X.SX32 R29, R29, R3, 0x1, P2 ;  /* 0x000000031d1d7211 */ /* 0x000fc400010f0eff */
[----:B------:R-:W-:Y:S02]  /*2760*/  LEA.HI.X.SX32 R27, R38, R3, 0x1, P4 ;  /* 0x00000003261b7211 */ /* 0x000fe400020f0eff */
[-C--:B------:R-:W-:Y:S02]  /*2770*/  LEA R24, P3, R40, R2.reuse, 0x1 ;  /* 0x0000000228187211 */ /* 0x080fe400078608ff */
[-C--:B------:R-:W-:Y:S02]  /*2780*/  LEA R22, P6, R42, R2.reuse, 0x1 ;  /* 0x000000022a167211 */ /* 0x080fe400078c08ff */
[-C--:B------:R-:W-:Y:S02]  /*2790*/  LEA R20, P5, R44, R2.reuse, 0x1 ;  /* 0x000000022c147211 */ /* 0x080fe400078a08ff */
[-C--:B------:R-:W-:Y:S02]  /*27a0*/  LEA R18, P2, R39, R2.reuse, 0x1 ;  /* 0x0000000227127211 */ /* 0x080fe400078408ff */
[----:B------:R-:W-:-:S02]  /*27b0*/  LEA R16, P4, R41, R2, 0x1 ;  /* 0x0000000229107211 */ /* 0x000fc400078808ff */
[-C--:B------:R-:W-:Y:S02]  /*27c0*/  LEA.HI.X.SX32 R25, R40, R3.reuse, 0x1, P3 ;  /* 0x0000000328197211 */ /* 0x080fe400018f0eff */
[-C--:B------:R-:W-:Y:S02]  /*27d0*/  LEA.HI.X.SX32 R23, R42, R3.reuse, 0x1, P6 ;  /* 0x000000032a177211 */ /* 0x080fe400030f0eff */
[-C--:B------:R-:W-:Y:S02]  /*27e0*/  LEA.HI.X.SX32 R21, R44, R3.reuse, 0x1, P5 ;  /* 0x000000032c157211 */ /* 0x080fe400028f0eff */
[-C--:B------:R-:W-:Y:S02]  /*27f0*/  LEA.HI.X.SX32 R19, R39, R3.reuse, 0x1, P2 ;  /* 0x0000000327137211 */ /* 0x080fe400010f0eff */
[----:B------:R-:W-:Y:S02]  /*2800*/  LEA.HI.X.SX32 R17, R41, R3, 0x1, P4 ;  /* 0x0000000329117211 */ /* 0x000fe400020f0eff */
[----:B------:R-:W-:-:S02]  /*2810*/  LEA R14, P3, R43, R2, 0x1 ;  /* 0x000000022b0e7211 */ /* 0x000fc400078608ff */
[-C--:B------:R-:W-:Y:S02]  /*2820*/  LEA R12, P6, R45, R2.reuse, 0x1 ;  /* 0x000000022d0c7211 */ /* 0x080fe400078c08ff */
[-C--:B------:R-:W-:Y:S02]  /*2830*/  LEA R10, P5, R47, R2.reuse, 0x1 ;  /* 0x000000022f0a7211 */ /* 0x080fe400078a08ff */
[-C--:B------:R-:W-:Y:S02]  /*2840*/  LEA R8, P2, R49, R2.reuse, 0x1 ;  /* 0x0000000231087211 */ /* 0x080fe400078408ff */
[----:B------:R-:W-:Y:S02]  /*2850*/  LEA R40, P4, R46, R2, 0x1 ;  /* 0x000000022e287211 */ /* 0x000fe400078808ff */
[----:B------:R-:W-:Y:S02]  /*2860*/  SHF.R.S32.HI R2, RZ, 0x6, R125 ;  /* 0x00000006ff027819 */ /* 0x000fe4000001147d */
[----:B------:R-:W-:-:S02]  /*2870*/  LEA R117, P1, R116, UR8, 0x1 ;  /* 0x0000000874757c11 */ /* 0x000fc4000f8208ff */
[----:B------:R-:W-:Y:S02]  /*2880*/  SGXT R2, R2, 0x1 ;  /* 0x000000010202781a */ /* 0x000fe40000000200 */
[----:B------:R-:W-:Y:S01]  /*2890*/  LEA R119, P0, R118, UR8, 0x1 ;  /* 0x0000000876777c11 */ /* 0x000fe2000f8008ff */
[----:B------:R-:W-:Y:S01]  /*28a0*/  ULDC UR8, c[0x0][0x234] ;  /* 0x00008d0000087ab9 */ /* 0x000fe20000000800 */
[-C--:B------:R-:W-:Y:S02]  /*28b0*/  LEA.HI.X.SX32 R15, R43, R3.reuse, 0x1, P3 ;  /* 0x000000032b0f7211 */ /* 0x080fe400018f0eff */
[-C--:B------:R-:W-:Y:S02]  /*28c0*/  LEA.HI.X.SX32 R13, R45, R3.reuse, 0x1, P6 ;  /* 0x000000032d0d7211 */ /* 0x080fe400030f0eff */
[----:B------:R-:W-:Y:S02]  /*28d0*/  CS2R R44, SRZ ;  /* 0x00000000002c7805 */ /* 0x000fe4000001ff00 */
[----:B------:R-:W-:-:S02]  /*28e0*/  LEA.HI.X.SX32 R11, R47, R3, 0x1, P5 ;  /* 0x000000032f0b7211 */ /* 0x000fc400028f0eff */
[-C--:B------:R-:W-:Y:S02]  /*28f0*/  LEA.HI.X.SX32 R9, R49, R3.reuse, 0x1, P2 ;  /* 0x0000000331097211 */ /* 0x080fe400010f0eff */
[----:B------:R-:W-:Y:S02]  /*2900*/  LEA.HI.X.SX32 R41, R46, R3, 0x1, P4 ;  /* 0x000000032e297211 */ /* 0x000fe400020f0eff */
[----:B------:R-:W-:Y:S02]  /*2910*/  CS2R R46, SRZ ;  /* 0x00000000002e7805 */ /* 0x000fe4000001ff00 */
[----:B------:R-:W-:Y:S01]  /*2920*/  LOP3.LUT R3, R2, 0x90, RZ, 0xc0, !PT ;  /* 0x0000009002037812 */ /* 0x000fe200078ec0ff */
[----:B------:R-:W-:Y:S01]  /*2930*/  IMAD R2, R4, UR8, RZ ;  /* 0x0000000804027c24 */ /* 0x000fe2000f8e02ff */
[----:B------:R-:W-:Y:S02]  /*2940*/  LEA.HI.X.SX32 R116, R116, UR9, 0x1, P1 ;  /* 0x0000000974747c11 */ /* 0x000fe400088f0eff */
[----:B------:R-:W-:Y:S01]  /*2950*/  LOP3.LUT R114, R3, 0x17e, R120, 0x78, !PT ;  /* 0x0000017e03727812 */ /* 0x000fe200078e7878 */
[----:B------:R-:W-:Y:S01]  /*2960*/  IMAD.WIDE R2, R2, 0x2, RZ ;  /* 0x0000000202027825 */ /* 0x000fe200078e02ff */
[----:B------:R-:W-:-:S07]  /*2970*/  LEA.HI.X.SX32 R118, R118, UR9, 0x1, P0 ;  /* 0x0000000976767c11 */ /* 0x000fce00080f0eff */
.L_x_2:
[----:B------:R-:W-:Y:S02]  /*2980*/  ISETP.GE.AND P0, PT, R123, UR5, PT ;  /* 0x000000057b007c0c */ /* 0x000fe4000bf06270 */
[----:B------:R-:W-:Y:S02]  /*2990*/  IADD3 R6, P1, R2, R119, RZ ;  /* 0x0000007702067210 */ /* 0x000fe40007f3e0ff */
[----:B------:R-:W-:Y:S02]  /*29a0*/  PRMT R39, RZ, 0x7610, R39 ;  /* 0x00007610ff277816 */ /* 0x000fe40000000027 */
[----:B------:R-:W-:Y:S01]  /*29b0*/  ISETP.GE.AND P2, PT, R124, UR5, PT ;  /* 0x000000057c007c0c */ /* 0x000fe2000bf46270 */
[----:B------:R-:W-:Y:S01]  /*29c0*/  IMAD.X R7, R3, 0x1, R118, P1 ;  /* 0x0000000103077824 */ /* 0x000fe200008e0676 */
[----:B------:R-:W-:-:S05]  /*29d0*/  IADD3 R4, P1, R2, R117, RZ ;  /* 0x0000007502047210 */ /* 0x000fca0007f3e0ff */
[----:B------:R-:W2:Y:S01]  /*29e0*/  @!P0 LDG.E.U16 R39, desc[UR6][R6.64] ;  /* 0x0000000606278981 */ /* 0x000ea2000c1e1500 */
[----:B------:R-:W-:Y:S01]  /*29f0*/  PRMT R38, RZ, 0x7610, R38 ;  /* 0x00007610ff267816 */ /* 0x000fe20000000026 */
[----:B------:R-:W-:-:S05]  /*2a00*/  IMAD.X R5, R3, 0x1, R116, P1 ;  /* 0x0000000103057824 */ /* 0x000fca00008e0674 */
[----:B------:R0:W3:Y:S01]  /*2a10*/  @!P2 LDG.E.U16 R38, desc[UR6][R4.64] ;  /* 0x000000060426a981 */ /* 0x0000e2000c1e1500 */
[----:B------:R-:W-:Y:S02]  /*2a20*/  ISETP.GE.AND P0, PT, R109, UR5, PT ;  /* 0x000000056d007c0c */ /* 0x000fe4000bf06270 */
[----:B------:R-:W-:Y:S01]  /*2a30*/  PRMT R52, RZ, 0x7610, R52 ;  /* 0x00007610ff347816 */ /* 0x000fe20000000034 */
[----:B------:R-:W-:Y:S01]  /*2a40*/  BAR.SYNC.DEFER_BLOCKING 0x0 ;  /* 0x0000000000007b1d */ /* 0x000fe20000010000 */
[----:B0-----:R-:W-:Y:S02]  /*2a50*/  IMAD.MOV.U32 R4, RZ, RZ, R40 ;  /* 0x000000ffff047224 */ /* 0x001fe400078e0028 */
[----:B------:R-:W-:Y:S02]  /*2a60*/  IMAD.MOV.U32 R5, RZ, RZ, R41 ;  /* 0x000000ffff057224 */ /* 0x000fe400078e0029 */
[----:B------:R-:W-:Y:S01]  /*2a70*/  IMAD.WIDE R6, R111, 0x2, R4 ;  /* 0x000000026f067825 */ /* 0x000fe200078e0204 */
[----:B------:R-:W-:-:S04]  /*2a80*/  PRMT R58, RZ, 0x7610, R58 ;  /* 0x00007610ff3a7816 */ /* 0x000fc8000000003a */
[----:B------:R0:W4:Y:S02]  /*2a90*/  @!P0 LDG.E.U16 R52, desc[UR6][R6.64] ;  /* 0x0000000606348981 */ /* 0x000124000c1e1500 */
[----:B0-----:R-:W-:Y:S02]  /*2aa0*/  IMAD.MOV.U32 R6, RZ, RZ, R8 ;  /* 0x000000ffff067224 */ /* 0x001fe400078e0008 */
[----:B------:R-:W-:Y:S02]  /*2ab0*/  IMAD.MOV.U32 R7, RZ, RZ, R9 ;  /* 0x000000ffff077224 */ /* 0x000fe400078e0009 */
[----:B------:R-:W-:Y:S01]  /*2ac0*/  IMAD.WIDE R8, R111, 0x2, R6 ;  /* 0x000000026f087825 */ /* 0x000fe200078e0206 */
[----:B------:R-:W-:-:S04]  /*2ad0*/  PRMT R57, RZ, 0x7610, R57 ;  /* 0x00007610ff397816 */ /* 0x000fc80000000039 */
[----:B------:R0:W5:Y:S02]  /*2ae0*/  @!P0 LDG.E.U16 R58, desc[UR6][R8.64] ;  /* 0x00000006083a8981 */ /* 0x000164000c1e1500 */
        /* <DEDUP_REMOVED lines=17> */
[----:B------:R-:W-:-:S05]  /*2c00*/  IMAD.WIDE R16, R111, 0x2, R14 ;  /* 0x000000026f107825 */ /* 0x000fca00078e020e */
[----:B------:R0:W5:Y:S01]  /*2c10*/  @!P0 LDG.E.U16 R54, desc[UR6][R16.64] ;  /* 0x0000000610368981 */ /* 0x000162000c1e1500 */
[----:B------:R-:W-:Y:S02]  /*2c20*/  PRMT R51, RZ, 0x7610, R51 ;  /* 0x00007610ff337816 */ /* 0x000fe40000000033 */
[----:B0-----:R-:W-:Y:S01]  /*2c30*/  MOV R16, R18 ;  /* 0x0000001200107202 */ /* 0x001fe20000000f00 */
[----:B------:R-:W-:-:S04]  /*2c40*/  IMAD.MOV.U32 R17, RZ, RZ, R19 ;  /* 0x000000ffff117224 */ /* 0x000fc800078e0013 */
        /* <DEDUP_REMOVED lines=35> */
[C---:B------:R-:W-:Y:S01]  /*2e80*/  IMAD.WIDE R32, R111.reuse, 0x2, R30 ;  /* 0x000000026f207825 */ /* 0x040fe200078e021e */
[----:B--2---:R0:W-:Y:S04]  /*2e90*/  STS.U16 [R114+UR4+0x4000], R39 ;  /* 0x0040002772007988 */ /* 0x0041e80008000404 */
[----:B------:R1:W2:Y:S01]  /*2ea0*/  @!P0 LDG.E.U16 R40, desc[UR6][R32.64] ;  /* 0x0000000620288981 */ /* 0x0002a2000c1e1500 */
[----:B0-----:R-:W-:Y:S01]  /*2eb0*/  PRMT R39, RZ, 0x7610, R39 ;  /* 0x00007610ff277816 */ /* 0x001fe20000000027 */
[----:B-1----:R-:W-:Y:S02]  /*2ec0*/  IMAD.MOV.U32 R32, RZ, RZ, R35 ;  /* 0x000000ffff207224 */ /* 0x002fe400078e0023 */
[----:B------:R-:W-:Y:S02]  /*2ed0*/  IMAD.MOV.U32 R33, RZ, RZ, R34 ;  /* 0x000000ffff217224 */ /* 0x000fe400078e0022 */
[----:B------:R-:W-:Y:S01]  /*2ee0*/  IMAD.WIDE R34, R111, 0x2, R32 ;  /* 0x000000026f227825 */ /* 0x000fe200078e0220 */
[----:B---3--:R0:W-:Y:S04]  /*2ef0*/  STS.U16 [R114+UR4+0x4200], R38 ;  /* 0x0042002672007988 */ /* 0x0081e80008000404 */
[----:B------:R1:W3:Y:S01]  /*2f00*/  @!P0 LDG.E.U16 R39, desc[UR6][R34.64] ;  /* 0x0000000622278981 */ /* 0x0002e2000c1e1500 */
[----:B0-----:R-:W-:Y:S01]  /*2f10*/  PRMT R38, RZ, 0x7610, R38 ;  /* 0x00007610ff267816 */ /* 0x001fe20000000026 */
[----:B-1----:R-:W-:-:S02]  /*2f20*/  IMAD.MOV.U32 R34, RZ, RZ, R37 ;  /* 0x000000ffff227224 */ /* 0x002fc400078e0025 */
[----:B------:R-:W-:Y:S02]  /*2f30*/  IMAD.MOV.U32 R35, RZ, RZ, R36 ;  /* 0x000000ffff237224 */ /* 0x000fe400078e0024 */
[----:B------:R-:W-:-:S05]  /*2f40*/  IMAD.WIDE R36, R111, 0x2, R34 ;  /* 0x000000026f247825 */ /* 0x000fca00078e0222 */
[----:B------:R0:W3:Y:S01]  /*2f50*/  @!P0 LDG.E.U16 R38, desc[UR6][R36.64] ;  /* 0x0000000624268981 */ /* 0x0000e2000c1e1500 */
[----:B------:R-:W-:Y:S02]  /*2f60*/  LOP3.LUT R77, R77, R76, RZ, 0x3c, !PT ;  /* 0x0000004c4d4d7212 */ /* 0x000fe400078e3cff */
[----:B------:R-:W-:Y:S01]  /*2f70*/  LOP3.LUT R79, R79, R78, RZ, 0x3c, !PT ;  /* 0x0000004e4f4f7212 */ /* 0x000fe200078e3cff */
[----:B----4-:R1:W-:Y:S01]  /*2f80*/  STS.U16 [R108+UR4], R52 ;  /* 0x000000346c007988 */ /* 0x0103e20008000404 */
[----:B------:R-:W-:Y:S02]  /*2f90*/  LOP3.LUT R76, R77, R76, RZ, 0x3c, !PT ;  /* 0x0000004c4d4c7212 */ /* 0x000fe400078e3cff */
[----:B------:R-:W-:Y:S02]  /*2fa0*/  LOP3.LUT R78, R79, R78, RZ, 0x3c, !PT ;  /* 0x0000004e4f4e7212 */ /* 0x000fe400078e3cff */
[----:B------:R-:W-:Y:S02]  /*2fb0*/  LOP3.LUT R77, R77, R76, RZ, 0x3c, !PT ;  /* 0x0000004c4d4d7212 */ /* 0x000fe400078e3cff */
[----:B0-----:R-:W-:-:S02]  /*2fc0*/  PRMT R36, RZ, 0x7610, R36 ;  /* 0x00007610ff247816 */ /* 0x001fc40000000024 */
[----:B------:R-:W-:Y:S01]  /*2fd0*/  LOP3.LUT R81, R81, R80, RZ, 0x3c, !PT ;  /* 0x0000005051517212 */ /* 0x000fe200078e3cff */
[----:B-1----:R-:W-:Y:S01]  /*2fe0*/  IMAD.WIDE R52, R111, 0x2, R76 ;  /* 0x000000026f347825 */ /* 0x002fe200078e024c */
[----:B------:R-:W-:Y:S02]  /*2ff0*/  LOP3.LUT R79, R79, R78, RZ, 0x3c, !PT ;  /* 0x0000004e4f4f7212 */ /* 0x000fe400078e3cff */
[----:B------:R-:W-:Y:S02]  /*3000*/  LOP3.LUT R80, R81, R80, RZ, 0x3c, !PT ;  /* 0x0000005051507212 */ /* 0x000fe400078e3cff */
[----:B------:R0:W4:Y:S01]  /*3010*/  @!P0 LDG.E.U16 R36, desc[UR6][R52.64] ;  /* 0x0000000634248981 */ /* 0x000122000c1e1500 */
[----:B------:R-:W-:Y:S02]  /*3020*/  PRMT R37, RZ, 0x7610, R37 ;  /* 0x00007610ff257816 */ /* 0x000fe40000000025 */
[----:B------:R-:W-:Y:S01]  /*3030*/  LOP3.LUT R83, R83, R82, RZ, 0x3c, !PT ;  /* 0x0000005253537212 */ /* 0x000fe200078e3cff */
[----:B-----5:R-:W-:Y:S01]  /*3040*/  STS.U16 [R108+UR4+0x200], R58 ;  /* 0x0002003a6c007988 */ /* 0x020fe20008000404 */
[----:B------:R-:W-:-:S02]  /*3050*/  LOP3.LUT R81, R81, R80, RZ, 0x3c, !PT ;  /* 0x0000005051517212 */ /* 0x000fc400078e3cff */
[----:B------:R-:W-:Y:S01]  /*3060*/  LOP3.LUT R82, R83, R82, RZ, 0x3c, !PT ;  /* 0x0000005253527212 */ /* 0x000fe200078e3cff */
[----:B0-----:R-:W-:Y:S01]  /*3070*/  IMAD.WIDE R52, R111, 0x2, R78 ;  /* 0x000000026f347825 */ /* 0x001fe200078e024e */
[----:B------:R0:W-:Y:S01]  /*3080*/  STS.U16 [R108+UR4+0x400], R57 ;  /* 0x000400396c007988 */ /* 0x0001e20008000404 */
[----:B------:R-:W-:-:S03]  /*3090*/  LOP3.LUT R85, R85, R84, RZ, 0x3c, !PT ;  /* 0x0000005455557212 */ /* 0x000fc600078e3cff */
[----:B------:R1:W5:Y:S01]  /*30a0*/  @!P0 LDG.E.U16 R37, desc[UR6][R52.64] ;  /* 0x0000000634258981 */ /* 0x000362000c1e1500 */
[----:B------:R-:W-:Y:S02]  /*30b0*/  LOP3.LUT R83, R83, R82, RZ, 0x3c, !PT ;  /* 0x0000005253537212 */ /* 0x000fe400078e3cff */
[----:B0-----:R-:W-:Y:S01]  /*30c0*/  PRMT R57, RZ, 0x7610, R57 ;  /* 0x00007610ff397816 */ /* 0x001fe20000000039 */
[----:B-1----:R-:W-:Y:S01]  /*30d0*/  IMAD.WIDE R52, R111, 0x2, R80 ;  /* 0x000000026f347825 */ /* 0x002fe200078e0250 */
[----:B------:R-:W-:Y:S02]  /*30e0*/  LOP3.LUT R84, R85, R84, RZ, 0x3c, !PT ;  /* 0x0000005455547212 */ /* 0x000fe400078e3cff */
[----:B------:R-:W-:Y:S02]  /*30f0*/  LOP3.LUT R87, R87, R86, RZ, 0x3c, !PT ;  /* 0x0000005657577212 */ /* 0x000fe400078e3cff */
[----:B------:R0:W5:Y:S01]  /*3100*/  @!P0 LDG.E.U16 R57, desc[UR6][R52.64] ;  /* 0x0000000634398981 */ /* 0x000162000c1e1500 */
[----:B------:R-:W-:-:S03]  /*3110*/  LOP3.LUT R85, R85, R84, RZ, 0x3c, !PT ;  /* 0x0000005455557212 */ /* 0x000fc600078e3cff */
[----:B------:R1:W-:Y:S01]  /*3120*/  STS.U16 [R108+UR4+0x600], R56 ;  /* 0x000600386c007988 */ /* 0x0003e20008000404 */
[----:B------:R-:W-:Y:S01]  /*3130*/  LOP3.LUT R86, R87, R86, RZ, 0x3c, !PT ;  /* 0x0000005657567212 */ /* 0x000fe200078e3cff */
[----:B0-----:R-:W-:Y:S01]  /*3140*/  IMAD.WIDE R52, R111, 0x2, R82 ;  /* 0x000000026f347825 */ /* 0x001fe200078e0252 */
[----:B-1----:R-:W-:Y:S02]  /*3150*/  PRMT R56, RZ, 0x7610, R56 ;  /* 0x00007610ff387816 */ /* 0x002fe40000000038 */
[----:B------:R-:W-:Y:S02]  /*3160*/  LOP3.LUT R89, R89, R88, RZ, 0x3c, !PT ;  /* 0x0000005859597212 */ /* 0x000fe400078e3cff */
[----:B------:R-:W-:Y:S02]  /*3170*/  LOP3.LUT R87, R87, R86, RZ, 0x3c, !PT ;  /* 0x0000005657577212 */ /* 0x000fe400078e3cff */
[----:B------:R0:W5:Y:S04]  /*3180*/  @!P0 LDG.E.U16 R56, desc[UR6][R52.64] ;  /* 0x0000000634388981 */ /* 0x000168000c1e1500 */
[----:B------:R1:W-:Y:S01]  /*3190*/  STS.U16 [R108+UR4+0x800], R55 ;  /* 0x000800376c007988 */ /* 0x0003e20008000404 */
[----:B------:R-:W-:Y:S01]  /*31a0*/  LOP3.LUT R88, R89, R88, RZ, 0x3c, !PT ;  /* 0x0000005859587212 */ /* 0x000fe200078e3cff */
[----:B0-----:R-:W-:Y:S01]  /*31b0*/  IMAD.WIDE R52, R111, 0x2, R84 ;  /* 0x000000026f347825 */ /* 0x001fe200078e0254 */
[----:B-1----:R-:W-:-:S02]  /*31c0*/  PRMT R55, RZ, 0x7610, R55 ;  /* 0x00007610ff377816 */ /* 0x002fc40000000037 */
[----:B------:R-:W-:Y:S02]  /*31d0*/  LOP3.LUT R91, R91, R90, RZ, 0x3c, !PT ;  /* 0x0000005a5b5b7212 */ /* 0x000fe400078e3cff */
[----:B------:R-:W-:Y:S02]  /*31e0*/  LOP3.LUT R89, R89, R88, RZ, 0x3c, !PT ;  /* 0x0000005859597212 */ /* 0x000fe400078e3cff */
[----:B------:R0:W5:Y:S04]  /*31f0*/  @!P0 LDG.E.U16 R55, desc[UR6][R52.64] ;  /* 0x0000000634378981 */ /* 0x000168000c1e1500 */
[----:B------:R1:W-:Y:S01]  /*3200*/  STS.U16 [R108+UR4+0xa00], R54 ;  /* 0x000a00366c007988 */ /* 0x0003e20008000404 */
[----:B------:R-:W-:Y:S01]  /*3210*/  LOP3.LUT R90, R91, R90, RZ, 0x3c, !PT ;  /* 0x0000005a5b5a7212 */ /* 0x000fe200078e3cff */
[----:B0-----:R-:W-:Y:S01]  /*3220*/  IMAD.WIDE R52, R111, 0x2, R86 ;  /* 0x000000026f347825 */ /* 0x001fe200078e0256 */
[----:B-1----:R-:W-:-:S02]  /*3230*/  PRMT R54, RZ, 0x7610, R54 ;  /* 0x00007610ff367816 */ /* 0x002fc40000000036 */
[----:B------:R-:W-:Y:S02]  /*3240*/  PRMT R58, RZ, 0x7610, R58 ;  /* 0x00007610ff3a7816 */ /* 0x000fe4000000003a */
[----:B------:R-:W-:Y:S02]  /*3250*/  LOP3.LUT R93, R93, R92, RZ, 0x3c, !PT ;  /* 0x0000005c5d5d7212 */ /* 0x000fe400078e3cff */
[----:B------:R0:W5:Y:S01]  /*3260*/  @!P0 LDG.E.U16 R54, desc[UR6][R52.64] ;  /* 0x0000000634368981 */ /* 0x000162000c1e1500 */
[----:B------:R-:W-:Y:S02]  /*3270*/  LOP3.LUT R91, R91, R90, RZ, 0x3c, !PT ;  /* 0x0000005a5b5b7212 */ /* 0x000fe400078e3cff */
[----:B------:R-:W-:Y:S01]  /*3280*/  LOP3.LUT R92, R93, R92, RZ, 0x3c, !PT ;  /* 0x0000005c5d5c7212 */ /* 0x000fe200078e3cff */
[----:B------:R-:W-:Y:S01]  /*3290*/  STS.U16 [R108+UR4+0xc00], R51 ;  /* 0x000c00336c007988 */ /* 0x000fe20008000404 */
[----:B0-----:R-:W-:Y:S01]  /*32a0*/  IMAD.WIDE R52, R111, 0x2, R88 ;  /* 0x000000026f347825 */ /* 0x001fe200078e0258 */
[----:B------:R-:W-:-:S04]  /*32b0*/  LOP3.LUT R95, R95, R94, RZ, 0x3c, !PT ;  /* 0x0000005e5f5f7212 */ /* 0x000fc800078e3cff */
[----:B------:R0:W5:Y:S01]  /*32c0*/  @!P0 LDG.E.U16 R58, desc[UR6][R52.64] ;  /* 0x00000006343a8981 */ /* 0x000162000c1e1500 */
[----:B------:R-:W-:Y:S02]  /*32d0*/  LOP3.LUT R93, R93, R92, RZ, 0x3c, !PT ;  /* 0x0000005c5d5d7212 */ /* 0x000fe400078e3cff */
[----:B------:R-:W-:Y:S01]  /*32e0*/  LOP3.LUT R94, R95, R94, RZ, 0x3c, !PT ;  /* 0x0000005e5f5e7212 */ /* 0x000fe200078e3cff */
[----:B------:R1:W-:Y:S01]  /*32f0*/  STS.U16 [R108+UR4+0xe00], R50 ;  /* 0x000e00326c007988 */ /* 0x0003e20008000404 */
[----:B0-----:R-:W-:Y:S02]  /*3300*/  PRMT R52, RZ, 0x7610, R52 ;  /* 0x00007610ff347816 */ /* 0x001fe40000000034 */
[----:B------:R-:W-:Y:S01]  /*3310*/  PRMT R53, RZ, 0x7610, R53 ;  /* 0x00007610ff357816 */ /* 0x000fe20000000035 */
[----:B-1----:R-:W-:Y:S01]  /*3320*/  IMAD.WIDE R50, R111, 0x2, R90 ;  /* 0x000000026f327825 */ /* 0x002fe200078e025a */
[----:B------:R-:W-:-:S04]  /*3330*/  LOP3.LUT R97, R97, R96, RZ, 0x3c, !PT ;  /* 0x0000006061617212 */ /* 0x000fc800078e3cff */
[----:B------:R0:W5:Y:S01]  /*3340*/  @!P0 LDG.E.U16 R52, desc[UR6][R50.64] ;  /* 0x0000000632348981 */ /* 0x000162000c1e1500 */
[----:B------:R-:W-:Y:S02]  /*3350*/  LOP3.LUT R95, R95, R94, RZ, 0x3c, !PT ;  /* 0x0000005e5f5f7212 */ /* 0x000fe400078e3cff */
[----:B------:R-:W-:Y:S02]  /*3360*/  LOP3.LUT R96, R97, R96, RZ, 0x3c, !PT ;  /* 0x0000006061607212 */ /* 0x000fe400078e3cff */
[----:B------:R-:W-:Y:S01]  /*3370*/  LOP3.LUT R99, R99, R98, RZ, 0x3c, !PT ;  /* 0x0000006263637212 */ /* 0x000fe200078e3cff */
[----:B------:R-:W-:Y:S01]  /*3380*/  STS.U16 [R108+UR4+0x1000], R49 ;  /* 0x001000316c007988 */ /* 0x000fe20008000404 */
[----:B0-----:R-:W-:Y:S01]  /*3390*/  IMAD.WIDE R50, R111, 0x2, R92 ;  /* 0x000000026f327825 */ /* 0x001fe200078e025c */
[----:B------:R-:W-:-:S04]  /*33a0*/  LOP3.LUT R97, R97, R96, RZ, 0x3c, !PT ;  /* 0x0000006061617212 */ /* 0x000fc800078e3cff */
[----:B------:R0:W5:Y:S01]  /*33b0*/  @!P0 LDG.E.U16 R53, desc[UR6][R50.64] ;  /* 0x0000000632358981 */ /* 0x000162000c1e1500 */
[----:B------:R-:W-:Y:S02]  /*33c0*/  LOP3.LUT R98, R99, R98, RZ, 0x3c, !PT ;  /* 0x0000006263627212 */ /* 0x000fe400078e3cff */
[----:B------:R-:W-:Y:S02]  /*33d0*/  LOP3.LUT R101, R101, R100, RZ, 0x3c, !PT ;  /* 0x0000006465657212 */ /* 0x000fe400078e3cff */
[----:B0-----:R-:W-:Y:S01]  /*33e0*/  PRMT R50, RZ, 0x7610, R50 ;  /* 0x00007610ff327816 */ /* 0x001fe20000000032 */
[----:B------:R0:W-:Y:S01]  /*33f0*/  STS.U16 [R108+UR4+0x1200], R48 ;  /* 0x001200306c007988 */ /* 0x0001e20008000404 */
[----:B------:R-:W-:Y:S01]  /*3400*/  PRMT R51, RZ, 0x7610, R51 ;  /* 0x00007610ff337816 */ /* 0x000fe20000000033 */
[----:B0-----:R-:W-:Y:S01]  /*3410*/  IMAD.WIDE R48, R111, 0x2, R94 ;  /* 0x000000026f307825 */ /* 0x001fe200078e025e */
[----:B------:R-:W-:-:S04]  /*3420*/  LOP3.LUT R99, R99, R98, RZ, 0x3c, !PT ;  /* 0x0000006263637212 */ /* 0x000fc800078e3cff */
        /* <DEDUP_REMOVED lines=11> */
[----:B------:R-:W-:Y:S02]  /*34e0*/  PRMT R49, RZ, 0x7610, R49 ;  /* 0x00007610ff317816 */ /* 0x000fe40000000031 */
[----:B------:R-:W-:Y:S01]  /*34f0*/  LOP3.LUT R107, R107, R106, RZ, 0x3c, !PT ;  /* 0x0000006a6b6b7212 */ /* 0x000fe200078e3cff */
        /* <DEDUP_REMOVED lines=10> */
[----:B------:R-:W-:Y:S02]  /*35a0*/  PRMT R61, RZ, 0x7610, R61 ;  /* 0x00007610ff3d7816 */ /* 0x000fe4000000003d */
[----:B0-----:R-:W-:Y:S01]  /*35b0*/  PRMT R42, RZ, 0x7610, R42 ;  /* 0x00007610ff2a7816 */ /* 0x001fe2000000002a */
[----:B--2---:R0:W-:Y:S01]  /*35c0*/  STS.U16 [R108+UR4+0x1a00], R40 ;  /* 0x001a00286c007988 */ /* 0x0041e20008000404 */
[----:B------:R-:W-:Y:S01]  /*35d0*/  PRMT R43, RZ, 0x7610, R43 ;  /* 0x00007610ff2b7816 */ /* 0x000fe2000000002b */
[----:B0-----:R-:W-:-:S05]  /*35e0*/  IMAD.WIDE R40, R111, 0x2, R102 ;  /* 0x000000026f287825 */ /* 0x001fca00078e0266 */
[----:B------:R0:W2:Y:S04]  /*35f0*/  @!P0 LDG.E.U16 R42, desc[UR6][R40.64] ;  /* 0x00000006282a8981 */ /* 0x0000a8000c1e1500 */
[----:B---3--:R-:W-:Y:S01]  /*3600*/  STS.U16 [R108+UR4+0x1c00], R39 ;  /* 0x001c00276c007988 */ /* 0x008fe20008000404 */
[----:B0-----:R-:W-:-:S05]  /*3610*/  IMAD.WIDE R40, R111, 0x2, R104 ;  /* 0x000000026f287825 */ /* 0x001fca00078e0268 */
[----:B------:R-:W3:Y:S04]  /*3620*/  @!P0 LDG.E.U16 R61, desc[UR6][R40.64] ;  /* 0x00000006283d8981 */ /* 0x000ee8000c1e1500 */
[----:B------:R0:W-:Y:S02]  /*3630*/  STS.U16 [R108+UR4+0x1e00], R38 ;  /* 0x001e00266c007988 */ /* 0x0001e40008000404 */
[----:B0-----:R-:W-:-:S05]  /*3640*/  IMAD.WIDE R38, R111, 0x2, R106 ;  /* 0x000000026f267825 */ /* 0x001fca00078e026a */
[----:B------:R-:W3:Y:S01]  /*3650*/  @!P0 LDG.E.U16 R43, desc[UR6][R38.64] ;  /* 0x00000006262b8981 */ /* 0x000ee2000c1e1500 */
[----:B------:R-:W-:Y:S01]  /*3660*/  VIADD R110, R110, 0xffffffff ;  /* 0xffffffff6e6e7836 */ /* 0x000fe20000000000 */
[----:B------:R-:W-:Y:S01]  /*3670*/  UIADD3 UR5, UR5, -0x20, URZ ;  /* 0xffffffe005057890 */ /* 0x000fe2000fffe03f */
[----:B------:R-:W-:Y:S01]  /*3680*/  IMAD.WIDE R34, R112, 0x2, R34 ;  /* 0x0000000270227825 */ /* 0x000fe200078e0222 */
[----:B----4-:R-:W-:Y:S02]  /*3690*/  STS.U16 [R108+UR4+0x2000], R36 ;  /* 0x002000246c007988 */ /* 0x010fe40008000404 */
[----:B------:R-:W-:Y:S01]  /*36a0*/  ISETP.NE.U32.AND P0, PT, R110, RZ, PT ;  /* 0x000000ff6e00720c */ /* 0x000fe20003f05070 */
[----:B------:R-:W-:-:S04]  /*36b0*/  IMAD.WIDE R32, R112, 0x2, R32 ;  /* 0x0000000270207825 */ /* 0x000fc800078e0220 */
[----:B------:R-:W-:-:S04]  /*36c0*/  IMAD.WIDE R30, R112, 0x2, R30 ;  /* 0x00000002701e7825 */ /* 0x000fc800078e021e */
[C---:B------:R-:W-:Y:S01]  /*36d0*/  IMAD.WIDE R28, R112.reuse, 0x2, R28 ;  /* 0x00000002701c7825 */ /* 0x040fe200078e021c */
[----:B-----5:R-:W-:Y:S03]  /*36e0*/  STS.U16 [R108+UR4+0x2200], R37 ;  /* 0x002200256c007988 */ /* 0x020fe60008000404 */
[----:B------:R-:W-:-:S04]  /*36f0*/  IMAD.WIDE R26, R112, 0x2, R26 ;  /* 0x00000002701a7825 */ /* 0x000fc800078e021a */
[----:B------:R-:W-:-:S04]  /*3700*/  IMAD.WIDE R24, R112, 0x2, R24 ;  /* 0x0000000270187825 */ /* 0x000fc800078e0218 */
[----:B------:R-:W-:-:S04]  /*3710*/  IMAD.WIDE R22, R112, 0x2, R22 ;  /* 0x0000000270167825 */ /* 0x000fc800078e0216 */
[C---:B------:R-:W-:Y:S01]  /*3720*/  IMAD.WIDE R20, R112.reuse, 0x2, R20 ;  /* 0x0000000270147825 */ /* 0x040fe200078e0214 */
[----:B------:R-:W-:Y:S03]  /*3730*/  STS.U16 [R108+UR4+0x2400], R57 ;  /* 0x002400396c007988 */ /* 0x000fe60008000404 */
[----:B------:R-:W-:-:S04]  /*3740*/  IMAD.WIDE R18, R112, 0x2, R18 ;  /* 0x0000000270127825 */ /* 0x000fc800078e0212 */
[----:B------:R-:W-:-:S04]  /*3750*/  IMAD.WIDE R16, R112, 0x2, R16 ;  /* 0x0000000270107825 */ /* 0x000fc800078e0210 */
[----:B------:R-:W-:-:S04]  /*3760*/  IMAD.WIDE R14, R112, 0x2, R14 ;  /* 0x00000002700e7825 */ /* 0x000fc800078e020e */
[----:B------:R-:W-:-:S04]  /*3770*/  IMAD.WIDE R12, R112, 0x2, R12 ;  /* 0x00000002700c7825 */ /* 0x000fc800078e020c */
[C---:B------:R-:W-:Y:S01]  /*3780*/  IMAD.WIDE R10, R112.reuse, 0x2, R10 ;  /* 0x00000002700a7825 */ /* 0x040fe200078e020a */
[----:B------:R-:W-:Y:S03]  /*3790*/  STS.U16 [R108+UR4+0x2600], R56 ;  /* 0x002600386c007988 */ /* 0x000fe60008000404 */
[----:B------:R-:W-:-:S04]  /*37a0*/  IMAD.WIDE R8, R112, 0x2, R8 ;  /* 0x0000000270087825 */ /* 0x000fc800078e0208 */
[----:B------:R-:W-:-:S04]  /*37b0*/  IMAD.WIDE R6, R112, 0x2, R6 ;  /* 0x0000000270067825 */ /* 0x000fc800078e0206 */
[C---:B------:R-:W-:Y:S01]  /*37c0*/  IMAD.WIDE R4, R112.reuse, 0x2, R4 ;  /* 0x0000000270047825 */ /* 0x040fe200078e0204 */
[----:B------:R-:W-:Y:S04]  /*37d0*/  STS.U16 [R108+UR4+0x2800], R55 ;  /* 0x002800376c007988 */ /* 0x000fe80008000404 */
        /* <DEDUP_REMOVED lines=8> */
[----:B--2---:R-:W-:Y:S04]  /*3860*/  STS.U16 [R108+UR4+0x3a00], R42 ;  /* 0x003a002a6c007988 */ /* 0x004fe80008000404 */
[----:B---3--:R-:W-:Y:S04]  /*3870*/  STS.U16 [R108+UR4+0x3c00], R61 ;  /* 0x003c003d6c007988 */ /* 0x008fe80008000404 */
[----:B------:R-:W-:Y:S01]  /*3880*/  STS.U16 [R108+UR4+0x3e00], R43 ;  /* 0x003e002b6c007988 */ /* 0x000fe20008000404 */
[----:B------:R-:W-:Y:S06]  /*3890*/  BAR.SYNC.DEFER_BLOCKING 0x0 ;  /* 0x0000000000007b1d */ /* 0x000fec0000010000 */
[----:B------:R-:W-:Y:S04]  /*38a0*/  LDSM.16.MT88.4 R40, [R113+0x4000] ;  /* 0x004000007128783b */ /* 0x000fe80000004200 */
[----:B------:R-:W0:Y:S04]  /*38b0*/  LDSM.16.M88.4 R36, [R0] ;  /* 0x000000000024783b */ /* 0x000e280000000200 */
[----:B------:R-:W-:Y:S04]  /*38c0*/  LDSM.16.MT88.4 R60, [R113+0x4200] ;  /* 0x00420000713c783b */ /* 0x000fe80000004200 */
[----:B------:R-:W1:Y:S04]  /*38d0*/  LDSM.16.M88.4 R52, [R0+0x1000] ;  /* 0x001000000034783b */ /* 0x000e680000000200 */
[----:B------:R-:W2:Y:S04]  /*38e0*/  LDSM.16.M88.4 R48, [R0+0x2000] ;  /* 0x002000000030783b */ /* 0x000ea80000000200 */
[----:B------:R-:W3:Y:S01]  /*38f0*/  LDSM.16.M88.4 R56, [R0+0x3000] ;  /* 0x003000000038783b */ /* 0x000ee20000000200 */
[C---:B0-----:R-:W-:Y:S07]  /*3900*/  HMMA.16816.F32.BF16 R72, R40.reuse, R36, R72 ;  /* 0x000000242848723c */ /* 0x041fee0000041848 */
[----:B------:R-:W-:Y:S01]  /*3910*/  IMAD.WIDE R36, R112, 0x2, R106 ;  /* 0x0000000270247825 */ /* 0x000fe200078e026a */
[----:B-1----:R-:W-:Y:S01]  /*3920*/  HMMA.16816.F32.BF16 R68, R40, R52, R68 ;  /* 0x000000342844723c */ /* 0x002fe20000041844 */
[----:B------:R-:W0:Y:S02]  /*3930*/  LDC R53, c[0x0][0x238] ;  /* 0x00008e00ff357b82 */ /* 0x000e240000000800 */
[----:B------:R-:W-:-:S02]  /*3940*/  IMAD.MOV.U32 R107, RZ, RZ, R36 ;  /* 0x000000ffff6b7224 */ /* 0x000fc400078e0024 */
[----:B------:R-:W-:Y:S01]  /*3950*/  IMAD.MOV.U32 R106, RZ, RZ, R37 ;  /* 0x000000ffff6a7224 */ /* 0x000fe200078e0025 */
[----:B--2---:R-:W-:Y:S01]  /*3960*/  HMMA.16816.F32.BF16 R64, R40, R48, R64 ;  /* 0x000000302840723c */ /* 0x004fe20000041840 */
[----:B------:R-:W-:-:S04]  /*3970*/  IMAD.WIDE R36, R112, 0x2, R100 ;  /* 0x0000000270247825 */ /* 0x000fc800078e0264 */
[----:B------:R-:W-:Y:S01]  /*3980*/  IMAD.MOV.U32 R101, RZ, RZ, R36 ;  /* 0x000000ffff657224 */ /* 0x000fe200078e0024 */
[----:B---3--:R-:W-:Y:S01]  /*3990*/  HMMA.16816.F32.BF16 R44, R40, R56, R44 ;  /* 0x00000038282c723c */ /* 0x008fe2000004182c */
[----:B------:R-:W-:Y:S02]  /*39a0*/  IMAD.MOV.U32 R100, RZ, RZ, R37 ;  /* 0x000000ffff647224 */ /* 0x000fe400078e0025 */
[----:B------:R-:W-:-:S03]  /*39b0*/  IMAD.WIDE R36, R112, 0x2, R96 ;  /* 0x0000000270247825 */ /* 0x000fc600078e0260 */
[----:B------:R-:W-:Y:S01]  /*39c0*/  HMMA.16816.F32.BF16 R72, R60, R38, R72 ;  /* 0x000000263c48723c */ /* 0x000fe20000041848 */
[----:B------:R-:W-:Y:S01]  /*39d0*/  IMAD.MOV.U32 R96, RZ, RZ, R37 ;  /* 0x000000ffff607224 */ /* 0x000fe200078e0025 */
[----:B------:R-:W-:Y:S01]  /*39e0*/  MOV R97, R36 ;  /* 0x0000002400617202 */ /* 0x000fe20000000f00 */
[----:B------:R-:W-:-:S03]  /*39f0*/  IMAD.WIDE R36, R112, 0x2, R92 ;  /* 0x0000000270247825 */ /* 0x000fc600078e025c */
[----:B------:R-:W-:Y:S01]  /*3a00*/  HMMA.16816.F32.BF16 R68, R60, R54, R68 ;  /* 0x000000363c44723c */ /* 0x000fe20000041844 */
[----:B------:R-:W-:-:S04]  /*3a10*/  IMAD.WIDE R38, R112, 0x2, R102 ;  /* 0x0000000270267825 */ /* 0x000fc800078e0266 */
[----:B------:R-:W-:Y:S01]  /*3a20*/  IMAD.MOV.U32 R93, RZ, RZ, R36 ;  /* 0x000000ffff5d7224 */ /* 0x000fe200078e0024 */
[----:B------:R-:W-:Y:S01]  /*3a30*/  HMMA.16816.F32.BF16 R64, R60, R50, R64 ;  /* 0x000000323c40723c */ /* 0x000fe20000041840 */
[----:B------:R-:W-:Y:S02]  /*3a40*/  IMAD.MOV.U32 R92, RZ, RZ, R37 ;  /* 0x000000ffff5c7224 */ /* 0x000fe400078e0025 */
[----:B------:R-:W-:-:S03]  /*3a50*/  IMAD.WIDE R36, R112, 0x2, R88 ;  /* 0x0000000270247825 */ /* 0x000fc600078e0258 */
[----:B------:R-:W-:Y:S01]  /*3a60*/  HMMA.16816.F32.BF16 R44, R60, R58, R44 ;  /* 0x0000003a3c2c723c */ /* 0x000fe2000004182c */
[----:B------:R-:W-:Y:S02]  /*3a70*/  IMAD.MOV.U32 R103, RZ, RZ, R38 ;  /* 0x000000ffff677224 */ /* 0x000fe400078e0026 */
[----:B------:R-:W-:Y:S02]  /*3a80*/  IMAD.MOV.U32 R102, RZ, RZ, R39 ;  /* 0x000000ffff667224 */ /* 0x000fe400078e0027 */
[----:B------:R-:W-:-:S04]  /*3a90*/  IMAD.WIDE R38, R112, 0x2, R98 ;  /* 0x0000000270267825 */ /* 0x000fc800078e0262 */
        /* <DEDUP_REMOVED lines=20> */
[----:B------:R-:W-:Y:S02]  /*3be0*/  IMAD.MOV.U32 R37, RZ, RZ, R34 ;  /* 0x000000ffff257224 */ /* 0x000fe400078e0022 */
[----:B------:R-:W-:Y:S02]  /*3bf0*/  IMAD.MOV.U32 R36, RZ, RZ, R35 ;  /* 0x000000ffff247224 */ /* 0x000fe400078e0023 */
[----:B------:R-:W-:Y:S02]  /*3c00*/  IMAD.MOV.U32 R35, RZ, RZ, R32 ;  /* 0x000000ffff237224 */ /* 0x000fe400078e0020 */
[----:B------:R-:W-:-:S02]  /*3c10*/  IMAD.MOV.U32 R34, RZ, RZ, R33 ;  /* 0x000000ffff227224 */ /* 0x000fc400078e0021 */
[----:B------:R-:W-:Y:S02]  /*3c20*/  IMAD.MOV.U32 R32, RZ, RZ, R30 ;  /* 0x000000ffff207224 */ /* 0x000fe400078e001e */
[----:B------:R-:W-:Y:S02]  /*3c30*/  IMAD.MOV.U32 R33, RZ, RZ, R31 ;  /* 0x000000ffff217224 */ /* 0x000fe400078e001f */
[----:B------:R-:W-:Y:S02]  /*3c40*/  IMAD.MOV.U32 R87, RZ, RZ, R38 ;  /* 0x000000ffff577224 */ /* 0x000fe400078e0026 */
[----:B------:R-:W-:Y:S02]  /*3c50*/  IMAD.MOV.U32 R86, RZ, RZ, R39 ;  /* 0x000000ffff567224 */ /* 0x000fe400078e0027 */
[----:B------:R-:W-:Y:S01]  /*3c60*/  IMAD.MOV.U32 R30, RZ, RZ, R28 ;  /* 0x000000ffff1e7224 */ /* 0x000fe200078e001c */
[----:B------:R-:W-:Y:S01]  /*3c70*/  MOV R28, R26 ;  /* 0x0000001a001c7202 */ /* 0x000fe20000000f00 */
[----:B------:R-:W-:-:S02]  /*3c80*/  IMAD.MOV.U32 R31, RZ, RZ, R29 ;  /* 0x000000ffff1f7224 */ /* 0x000fc400078e001d */
[----:B------:R-:W-:-:S04]  /*3c90*/  IMAD.WIDE R38, R112, 0x2, R82 ;  /* 0x0000000270267825 */ /* 0x000fc800078e0252 */
[----:B------:R-:W-:Y:S01]  /*3ca0*/  IMAD.MOV.U32 R29, RZ, RZ, R27 ;  /* 0x000000ffff1d7224 */ /* 0x000fe200078e001b */
[----:B------:R-:W-:Y:S01]  /*3cb0*/  MOV R82, R39 ;  /* 0x0000002700527202 */ /* 0x000fe20000000f00 */
        /* <DEDUP_REMOVED lines=8> */
[----:B------:R-:W-:-:S04]  /*3d40*/  IMAD.WIDE R40, R112, 0x2, R104 ;  /* 0x0000000270287825 */ /* 0x000fc800078e0268 */
[----:B------:R-:W-:Y:S02]  /*3d50*/  IMAD.MOV.U32 R83, RZ, RZ, R38 ;  /* 0x000000ffff537224 */ /* 0x000fe400078e0026 */
[----:B------:R-:W-:Y:S02]  /*3d60*/  IMAD.MOV.U32 R18, RZ, RZ, R16 ;  /* 0x000000ffff127224 */ /* 0x000fe400078e0010 */
[----:B------:R-:W-:Y:S02]  /*3d70*/  IMAD.MOV.U32 R19, RZ, RZ, R17 ;  /* 0x000000ffff137224 */ /* 0x000fe400078e0011 */
[----:B------:R-:W-:-:S04]  /*3d80*/  IMAD.WIDE R38, R112, 0x2, R78 ;  /* 0x0000000270267825 */ /* 0x000fc800078e024e */
[----:B------:R-:W-:Y:S02]  /*3d90*/  IMAD.MOV.U32 R16, RZ, RZ, R14 ;  /* 0x000000ffff107224 */ /* 0x000fe400078e000e */
[----:B------:R-:W-:Y:S01]  /*3da0*/  IMAD.MOV.U32 R17, RZ, RZ, R15 ;  /* 0x000000ffff117224 */ /* 0x000fe200078e000f */
[----:B------:R-:W-:Y:S01]  /*3db0*/  MOV R15, R13 ;  /* 0x0000000d000f7202 */ /* 0x000fe20000000f00 */
[----:B0-----:R-:W-:Y:S02]  /*3dc0*/  IMAD.SHL.U32 R53, R53, 0x20, RZ ;  /* 0x0000002035357824 */ /* 0x001fe400078e00ff */
[----:B------:R-:W-:Y:S02]  /*3dd0*/  IMAD.MOV.U32 R14, RZ, RZ, R12 ;  /* 0x000000ffff0e7224 */ /* 0x000fe400078e000c */
[----:B------:R-:W-:Y:S02]  /*3de0*/  IMAD.MOV.U32 R12, RZ, RZ, R10 ;  /* 0x000000ffff0c7224 */ /* 0x000fe400078e000a */
[----:B------:R-:W-:-:S02]  /*3df0*/  IMAD.MOV.U32 R13, RZ, RZ, R11 ;  /* 0x000000ffff0d7224 */ /* 0x000fc400078e000b */
        /* <DEDUP_REMOVED lines=10> */
[----:B------:R-:W-:Y:S01]  /*3ea0*/  IMAD.WIDE R2, R53, 0x2, R2 ;  /* 0x0000000235027825 */ /* 0x000fe200078e0202 */
[----:B------:R-:W-:Y:S06]  /*3eb0*/  @P0 BRA `(.L_x_2) ;  /* 0xffffffe800b00947 */ /* 0x000fec000383ffff */
[----:B------:R-:W-:Y:S02]  /*3ec0*/  F2FP.BF16.F32.PACK_AB R6, R71, R75 ;  /* 0x0000004b4706723e */ /* 0x000fe400000010ff */
[----:B------:R-:W-:Y:S02]  /*3ed0*/  F2FP.BF16.F32.PACK_AB R8, R69, R73 ;  /* 0x000000494508723e */ /* 0x000fe400000010ff */
[----:B------:R-:W-:Y:S02]  /*3ee0*/  F2FP.BF16.F32.PACK_AB R7, R47, R67 ;  /* 0x000000432f07723e */ /* 0x000fe400000010ff */
[----:B------:R-:W-:Y:S02]  /*3ef0*/  F2FP.BF16.F32.PACK_AB R71, R46, R66 ;  /* 0x000000422e47723e */ /* 0x000fe400000010ff */
[----:B------:R-:W-:Y:S02]  /*3f00*/  F2FP.BF16.F32.PACK_AB R70, R70, R74 ;  /* 0x0000004a4646723e */ /* 0x000fe400000010ff */
[----:B------:R-:W-:-:S02]  /*3f10*/  F2FP.BF16.F32.PACK_AB R9, R45, R65 ;  /* 0x000000412d09723e */ /* 0x000fc400000010ff */
[----:B------:R-:W-:Y:S02]  /*3f20*/  F2FP.BF16.F32.PACK_AB R69, R44, R64 ;  /* 0x000000402c45723e */ /* 0x000fe400000010ff */
[----:B------:R-:W-:-:S07]  /*3f30*/  F2FP.BF16.F32.PACK_AB R68, R68, R72 ;  /* 0x000000484444723e */ /* 0x000fce00000010ff */
.L_x_1:
[----:B------:R-:W-:Y:S01]  /*3f40*/  SHF.R.S32.HI R2, RZ, 0x4, R125 ;  /* 0x00000004ff027819 */ /* 0x000fe2000001147d */
[----:B------:R-:W-:Y:S01]  /*3f50*/  BAR.SYNC.DEFER_BLOCKING 0x0 ;  /* 0x0000000000007b1d */ /* 0x000fe20000010000 */
[C---:B------:R-:W-:Y:S02]  /*3f60*/  LOP3.LUT R3, R125.reuse, 0xe0, RZ, 0xc0, !PT ;  /* 0x000000e07d037812 */ /* 0x040fe400078ec0ff */
[----:B------:R-:W-:Y:S02]  /*3f70*/  SGXT R2, R2, 0x1 ;  /* 0x000000010202781a */ /* 0x000fe40000000200 */
[----:B------:R-:W-:Y:S01]  /*3f80*/  LOP3.LUT R0, R125, 0xc, RZ, 0xc0, !PT ;  /* 0x0000000c7d007812 */ /* 0x000fe200078ec0ff */
[----:B------:R-:W-:Y:S01]  /*3f90*/  IMAD.SHL.U32 R3, R3, 0x8, RZ ;  /* 0x0000000803037824 */ /* 0x000fe200078e00ff */
[----:B------:R-:W-:Y:S01]  /*3fa0*/  LOP3.LUT R5, R2, 0x820, RZ, 0xc0, !PT ;  /* 0x0000082002057812 */ /* 0x000fe200078ec0ff */
[----:B------:R-:W0:Y:S01]  /*3fb0*/  LDC R29, c[0x0][0x248] ;  /* 0x00009200ff1d7b82 */ /* 0x000e220000000800 */
[----:B------:R-:W-:Y:S01]  /*3fc0*/  LOP3.LUT R120, R120, 0x100, RZ, 0xc0, !PT ;  /* 0x0000010078787812 */ /* 0x000fe200078ec0ff */
[C---:B------:R-:W-:Y:S01]  /*3fd0*/  IMAD R109, R0.reuse, 0x40, R109 ;  /* 0x00000040006d7824 */ /* 0x040fe200078e026d */
[----:B------:R-:W-:Y:S01]  /*3fe0*/  ULDC.64 UR8, c[0x0][0x228] ;  /* 0x00008a0000087ab9 */ /* 0x000fe20000000a00 */
[----:B------:R-:W-:Y:S01]  /*3ff0*/  IMAD R5, R0, 0x2, R5 ;  /* 0x0000000200057824 */ /* 0x000fe200078e0205 */
[----:B------:R-:W-:Y:S01]  /*4000*/  ISETP.GE.AND P0, PT, R121, UR8, PT ;  /* 0x0000000879007c0c */ /* 0x000fe2000bf06270 */
[----:B------:R-:W-:Y:S01]  /*4010*/  IMAD.SHL.U32 R0, R109, 0x8, RZ ;  /* 0x000000086d007824 */ /* 0x000fe200078e00ff */
[----:B------:R-:W-:-:S02]  /*4020*/  LOP3.LUT R11, R115, 0xd0, R123, 0xfe, !PT ;  /* 0x000000d0730b7812 */ /* 0x000fc400078efe7b */
[----:B------:R-:W-:Y:S02]  /*4030*/  LOP3.LUT R122, R5, R122, R3, 0x1e, !PT ;  /* 0x0000007a057a7212 */ /* 0x000fe400078e1e03 */
[----:B------:R-:W-:Y:S02]  /*4040*/  LOP3.LUT R3, R0, 0x60, R125, 0x78, !PT ;  /* 0x0000006000037812 */ /* 0x000fe400078e787d */
[----:B------:R-:W-:Y:S02]  /*4050*/  LOP3.LUT R10, R122, 0x40, RZ, 0x3c, !PT ;  /* 0x000000407a0a7812 */ /* 0x000fe400078e3cff */
[----:B------:R-:W-:Y:S01]  /*4060*/  IADD3 R120, R3, UR4, R120 ;  /* 0x0000000403787c10 */ /* 0x000fe2000fffe078 */
[----:B------:R-:W-:Y:S01]  /*4070*/  STS.64 [R122+UR4], R68 ;  /* 0x000000447a007988 */ /* 0x000fe20008000a04 */
[----:B------:R-:W-:Y:S02]  /*4080*/  LOP3.LUT R12, R115, 0x10, R123, 0xfe, !PT ;  /* 0x00000010730c7812 */ /* 0x000fe400078efe7b */
[----:B------:R-:W-:Y:S01]  /*4090*/  ISETP.LT.AND P2, PT, R11, UR9, !P0 ;  /* 0x000000090b007c0c */ /* 0x000fe2000c741270 */
[----:B------:R-:W-:Y:S01]  /*40a0*/  STS.64 [R122+UR4+0x80], R8 ;  /* 0x000080087a007988 */ /* 0x000fe20008000a04 */
[----:B------:R-:W-:-:S02]  /*40b0*/  LEA.HI R125, R125, R115, RZ, 0x1c ;  /* 0x000000737d7d7211 */ /* 0x000fc400078fe0ff */
[C-C-:B------:R-:W-:Y:S01]  /*40c0*/  LOP3.LUT R21, R115.reuse, 0xe0, R123.reuse, 0xfe, !PT ;  /* 0x000000e073157812 */ /* 0x140fe200078efe7b */
[----:B------:R-:W-:Y:S01]  /*40d0*/  STS.64 [R10+UR4+0x1000], R70 ;  /* 0x001000460a007988 */ /* 0x000fe20008000a04 */
[----:B0-----:R-:W-:Y:S01]  /*40e0*/  IMAD R23, R12, R29, RZ ;  /* 0x0000001d0c177224 */ /* 0x001fe200078e02ff */
[--C-:B------:R-:W-:Y:S01]  /*40f0*/  LOP3.LUT R19, R115, 0xc0, R123.reuse, 0xfe, !PT ;  /* 0x000000c073137812 */ /* 0x100fe200078efe7b */
[----:B------:R-:W-:Y:S01]  /*4100*/  VIADD R17, R125, 0x30 ;  /* 0x000000307d117836 */ /* 0x000fe20000000000 */
[----:B------:R0:W-:Y:S01]  /*4110*/  STS.64 [R10+UR4+0x1080], R6 ;  /* 0x001080060a007988 */ /* 0x0001e20008000a04 */
[----:B------:R-:W-:Y:S01]  /*4120*/  ULDC UR4, c[0x0][0x244] ;  /* 0x0000910000047ab9 */ /* 0x000fe20000000800 */
[--C-:B------:R-:W-:Y:S01]  /*4130*/  LOP3.LUT R15, R115, 0xa0, R123.reuse, 0xfe, !PT ;  /* 0x000000a0730f7812 */ /* 0x100fe200078efe7b */
[----:B------:R-:W-:Y:S01]  /*4140*/  IMAD R0, R121, UR4, RZ ;  /* 0x0000000479007c24 */ /* 0x000fe2000f8e02ff */
[----:B------:R-:W-:Y:S01]  /*4150*/  BAR.SYNC.DEFER_BLOCKING 0x0 ;  /* 0x0000000000007b1d */ /* 0x000fe20000010000 */
[----:B------:R-:W-:-:S02]  /*4160*/  LOP3.LUT R18, R115, 0x90, R123, 0xfe, !PT ;  /* 0x0000009073127812 */ /* 0x000fc400078efe7b */
[C-C-:B------:R-:W-:Y:S02]  /*4170*/  LOP3.LUT R20, R115.reuse, 0x80, R123.reuse, 0xfe, !PT ;  /* 0x0000008073147812 */ /* 0x140fe400078efe7b */
[C-C-:B------:R-:W-:Y:S01]  /*4180*/  LOP3.LUT R22, R115.reuse, 0x50, R123.reuse, 0xfe, !PT ;  /* 0x0000005073167812 */ /* 0x140fe200078efe7b */
[----:B------:R-:W-:Y:S01]  /*4190*/  ULDC.64 UR4, c[0x0][0x220] ;  /* 0x0000880000047ab9 */ /* 0x000fe20000000a00 */
[----:B------:R-:W-:Y:S02]  /*41a0*/  LOP3.LUT R16, R115, 0x40, R123, 0xfe, !PT ;  /* 0x0000004073107812 */ /* 0x000fe400078efe7b */
[----:B------:R-:W-:-:S04]  /*41b0*/  LEA R25, P1, R0, UR4, 0x1 ;  /* 0x0000000400197c11 */ /* 0x000fc8000f8208ff */
[----:B------:R-:W-:Y:S02]  /*41c0*/  LEA.HI.X.SX32 R27, R0, UR5, 0x1, P1 ;  /* 0x00000005001b7c11 */ /* 0x000fe400088f0eff */
[----:B------:R-:W-:-:S04]  /*41d0*/  LOP3.LUT R0, R115, R123, RZ, 0xfc, !PT ;  /* 0x0000007b73007212 */ /* 0x000fc800078efcff */
[C---:B------:R-:W-:Y:S01]  /*41e0*/  ISETP.LT.AND P4, PT, R0.reuse, UR9, !P0 ;  /* 0x0000000900007c0c */ /* 0x040fe2000c781270 */
[----:B------:R-:W-:Y:S01]  /*41f0*/  IMAD R13, R0, R29, RZ ;  /* 0x0000001d000d7224 */ /* 0x000fe200078e02ff */
[C-C-:B------:R-:W-:Y:S02]  /*4200*/  LOP3.LUT R0, R115.reuse, 0x60, R123.reuse, 0xfe, !PT ;  /* 0x0000006073007812 */ /* 0x140fe400078efe7b */
[----:B------:R-:W-:Y:S01]  /*4210*/  LOP3.LUT R115, R115, 0x20, R123, 0xfe, !PT ;  /* 0x0000002073737812 */ /* 0x000fe200078efe7b */
[----:B------:R-:W1:Y:S01]  /*4220*/  LDS.64 R4, [R120] ;  /* 0x0000000078047984 */ /* 0x000e620000000a00 */
[----:B0-----:R-:W-:Y:S02]  /*4230*/  LEA R10, P1, R13, R25, 0x1 ;  /* 0x000000190d0a7211 */ /* 0x001fe400078208ff */
[----:B------:R-:W-:Y:S01]  /*4240*/  LEA R24, R29, R13, 0x5 ;  /* 0x0000000d1d187211 */ /* 0x000fe200078e28ff */
[----:B------:R-:W0:Y:S01]  /*4250*/  LDS.64 R2, [R120+0x200] ;  /* 0x0002000078027984 */ /* 0x000e220000000a00 */
[----:B------:R-:W-:-:S02]  /*4260*/  LEA.HI.X.SX32 R11, R13, R27, 0x1, P1 ;  /* 0x0000001b0d0b7211 */ /* 0x000fc400008f0eff */
[----:B------:R-:W-:Y:S01]  /*4270*/  ISETP.LT.AND P1, PT, R12, UR9, !P0 ;  /* 0x000000090c007c0c */ /* 0x000fe2000c721270 */
[----:B------:R-:W2:Y:S01]  /*4280*/  LDS.64 R6, [R120+0x400] ;  /* 0x0004000078067984 */ /* 0x000ea20000000a00 */
[----:B------:R-:W-:Y:S02]  /*4290*/  LEA R12, P5, R23, R25, 0x1 ;  /* 0x00000019170c7211 */ /* 0x000fe400078a08ff */
[----:B------:R-:W-:Y:S01]  /*42a0*/  ISETP.LT.AND P3, PT, R115, UR9, !P0 ;  /* 0x0000000973007c0c */ /* 0x000fe2000c761270 */
[----:B------:R-:W3:Y:S01]  /*42b0*/  LDS.64 R8, [R120+0x600] ;  /* 0x0006000078087984 */ /* 0x000ee20000000a00 */
[----:B------:R-:W-:Y:S02]  /*42c0*/  LEA.HI.X.SX32 R13, R23, R27, 0x1, P5 ;  /* 0x0000001b170d7211 */ /* 0x000fe400028f0eff */
[----:B------:R-:W-:Y:S02]  /*42d0*/  LEA R14, P6, R24, R25, 0x1 ;  /* 0x00000019180e7211 */ /* 0x000fe400078c08ff */
[----:B------:R-:W-:-:S02]  /*42e0*/  ISETP.LT.AND P5, PT, R15, UR9, !P0 ;  /* 0x000000090f007c0c */ /* 0x000fc4000c7a1270 */
[----:B------:R-:W-:Y:S01]  /*42f0*/  LEA.HI.X.SX32 R15, R24, R27, 0x1, P6 ;  /* 0x0000001b180f7211 */ /* 0x000fe200030f0eff */
[----:B------:R-:W-:Y:S01]  /*4300*/  IMAD R24, R29, 0x20, R24 ;  /* 0x000000201d187824 */ /* 0x000fe200078e0218 */
[----:B-1----:R1:W-:Y:S01]  /*4310*/  @P4 STG.E.U16 desc[UR6][R10.64], R4 ;  /* 0x000000040a004986 */ /* 0x0023e2000c101506 */
[C---:B------:R-:W-:Y:S01]  /*4320*/  ISETP.LT.AND P4, PT, R17.reuse, UR9, !P0 ;  /* 0x0000000911007c0c */ /* 0x040fe2000c781270 */
[----:B------:R-:W-:Y:S02]  /*4330*/  IMAD R17, R17, R29, RZ ;  /* 0x0000001d11117224 */ /* 0x000fe400078e02ff */
[----:B0-----:R0:W-:Y:S01]  /*4340*/  @P1 STG.E.U16 desc[UR6][R12.64], R2 ;  /* 0x000000020c001986 */ /* 0x0011e2000c101506 */
[----:B------:R-:W-:Y:S02]  /*4350*/  ISETP.LT.AND P1, PT, R16, UR9, !P0 ;  /* 0x0000000910007c0c */ /* 0x000fe4000c721270 */
[----:B------:R-:W-:Y:S01]  /*4360*/  LEA R16, P6, R17, R25, 0x1 ;  /* 0x0000001911107211 */ /* 0x000fe200078c08ff */
[----:B--2---:R2:W-:Y:S01]  /*4370*/  @P3 STG.E.U16 desc[UR6][R14.64], R6 ;  /* 0x000000060e003986 */ /* 0x0045e2000c101506 */
[----:B------:R-:W-:-:S02]  /*4380*/  ISETP.LT.AND P3, PT, R22, UR9, !P0 ;  /* 0x0000000916007c0c */ /* 0x000fc4000c761270 */
[----:B------:R-:W-:Y:S02]  /*4390*/  LEA.HI.X.SX32 R17, R17, R27, 0x1, P6 ;  /* 0x0000001b11117211 */ /* 0x000fe400030f0eff */
[----:B-1----:R-:W-:Y:S02]  /*43a0*/  LEA R10, P6, R24, R25, 0x1 ;  /* 0x00000019180a7211 */ /* 0x002fe400078c08ff */
[----:B0-----:R-:W-:Y:S01]  /*43b0*/  PRMT R13, R4, 0x7632, R13 ;  /* 0x00007632040d7816 */ /* 0x001fe2000000000d */
[----:B------:R-:W-:Y:S01]  /*43c0*/  IMAD R4, R29, 0x10, R24 ;  /* 0x000000101d047824 */ /* 0x000fe200078e0218 */
[----:B---3--:R0:W-:Y:S01]  /*43d0*/  @P4 STG.E.U16 desc[UR6][R16.64], R8 ;  /* 0x0000000810004986 */ /* 0x0081e2000c101506 */
[----:B------:R-:W-:Y:S02]  /*43e0*/  LEA.HI.X.SX32 R11, R24, R27, 0x1, P6 ;  /* 0x0000001b180b7211 */ /* 0x000fe400030f0eff */
[----:B------:R-:W-:Y:S01]  /*43f0*/  ISETP.LT.AND P4, PT, R0, UR9, !P0 ;  /* 0x0000000900007c0c */ /* 0x000fe2000c781270 */
[----:B------:R-:W-:Y:S01]  /*4400*/  VIADD R0, R125, 0x70 ;  /* 0x000000707d007836 */ /* 0x000fe20000000000 */
[----:B------:R-:W-:Y:S01]  /*4410*/  LEA R12, P6, R4, R25, 0x1 ;  /* 0x00000019040c7211 */ /* 0x000fe200078c08ff */
[----:B------:R-:W-:Y:S01]  /*4420*/  IMAD R22, R29, 0x10, R4 ;  /* 0x000000101d167824 */ /* 0x000fe200078e0204 */
[----:B------:R1:W-:Y:S01]  /*4430*/  @P1 STG.E.U16 desc[UR6][R10.64], R13 ;  /* 0x0000000d0a001986 */ /* 0x0003e2000c101506 */
[----:B--2---:R-:W-:-:S02]  /*4440*/  PRMT R6, R2, 0x7632, R6 ;  /* 0x0000763202067816 */ /* 0x004fc40000000006 */
[C---:B------:R-:W-:Y:S01]  /*4450*/  ISETP.LT.AND P1, PT, R0.reuse, UR9, !P0 ;  /* 0x0000000900007c0c */ /* 0x040fe2000c721270 */
[----:B------:R-:W-:Y:S01]  /*4460*/  IMAD R0, R0, R29, RZ ;  /* 0x0000001d00007224 */ /* 0x000fe200078e02ff */
[----:B0-----:R-:W-:Y:S02]  /*4470*/  PRMT R8, R8, 0x7632, R8 ;  /* 0x0000763208087816 */ /* 0x001fe40000000008 */
[----:B-1----:R-:W-:Y:S02]  /*4480*/  LEA.HI.X.SX32 R13, R4, R27, 0x1, P6 ;  /* 0x0000001b040d7211 */ /* 0x002fe400030f0eff */
[----:B------:R-:W-:Y:S02]  /*4490*/  LEA R14, P6, R22, R25, 0x1 ;  /* 0x00000019160e7211 */ /* 0x000fe400078c08ff */
[----:B------:R-:W-:Y:S01]  /*44a0*/  PRMT R4, R6, 0x7632, R4 ;  /* 0x0000763206047816 */ /* 0x000fe20000000004 */
[----:B------:R0:W-:Y:S01]  /*44b0*/  @P3 STG.E.U16 desc[UR6][R12.64], R6 ;  /* 0x000000060c003986 */ /* 0x0001e2000c101506 */
[----:B------:R-:W-:Y:S01]  /*44c0*/  LEA.HI.X.SX32 R15, R22, R27, 0x1, P6 ;  /* 0x0000001b160f7211 */ /* 0x000fe200030f0eff */
[----:B------:R-:W-:Y:S01]  /*44d0*/  IMAD R22, R29, 0x20, R22 ;  /* 0x000000201d167824 */ /* 0x000fe200078e0216 */
[----:B------:R-:W-:-:S02]  /*44e0*/  LEA R10, P6, R0, R25, 0x1 ;  /* 0x00000019000a7211 */ /* 0x000fc400078c08ff */
[----:B------:R-:W-:Y:S01]  /*44f0*/  ISETP.LT.AND P3, PT, R20, UR9, !P0 ;  /* 0x0000000914007c0c */ /* 0x000fe2000c761270 */
[----:B------:R-:W-:Y:S01]  /*4500*/  IMAD R2, R29, 0x10, R22 ;  /* 0x000000101d027824 */ /* 0x000fe200078e0216 */
[----:B------:R-:W-:Y:S01]  /*4510*/  LEA.HI.X.SX32 R11, R0, R27, 0x1, P6 ;  /* 0x0000001b000b7211 */ /* 0x000fe200030f0eff */
[----:B------:R1:W-:Y:S01]  /*4520*/  @P4 STG.E.U16 desc[UR6][R14.64], R4 ;  /* 0x000000040e004986 */ /* 0x0003e2000c101506 */
[-C--:B------:R-:W-:Y:S01]  /*4530*/  LEA R16, P4, R22, R25.reuse, 0x1 ;  /* 0x0000001916107211 */ /* 0x080fe200078808ff */
[C---:B------:R-:W-:Y:S01]  /*4540*/  VIADD R0, R125.reuse, 0xb0 ;  /* 0x000000b07d007836 */ /* 0x040fe20000000000 */
[----:B------:R-:W-:Y:S01]  /*4550*/  ISETP.LT.AND P6, PT, R18, UR9, !P0 ;  /* 0x0000000912007c0c */ /* 0x000fe2000c7c1270 */
[----:B------:R2:W-:Y:S01]  /*4560*/  @P1 STG.E.U16 desc[UR6][R10.64], R8 ;  /* 0x000000080a001986 */ /* 0x0005e2000c101506 */
[----:B0-----:R-:W-:Y:S01]  /*4570*/  LEA R12, P1, R2, R25, 0x1 ;  /* 0x00000019020c7211 */ /* 0x001fe200078208ff */
[----:B------:R-:W-:Y:S01]  /*4580*/  VIADD R125, R125, 0xf0 ;  /* 0x000000f07d7d7836 */ /* 0x000fe20000000000 */
[----:B------:R-:W-:-:S02]  /*4590*/  LEA.HI.X.SX32 R17, R22, R27, 0x1, P4 ;  /* 0x0000001b16117211 */ /* 0x000fc400020f0eff */
[C---:B------:R-:W-:Y:S01]  /*45a0*/  ISETP.LT.AND P4, PT, R0.reuse, UR9, !P0 ;  /* 0x0000000900007c0c */ /* 0x040fe2000c781270 */
[----:B------:R-:W-:Y:S01]  /*45b0*/  IMAD R0, R0, R29, RZ ;  /* 0x0000001d00007224 */ /* 0x000fe200078e02ff */
[----:B------:R-:W-:Y:S01]  /*45c0*/  LEA.HI.X.SX32 R13, R2, R27, 0x1, P1 ;  /* 0x0000001b020d7211 */ /* 0x000fe200008f0eff */
[C---:B-1----:R-:W-:Y:S01]  /*45d0*/  IMAD R4, R29.reuse, 0x10, R2 ;  /* 0x000000101d047824 */ /* 0x042fe200078e0202 */
[----:B------:R0:W-:Y:S02]  /*45e0*/  @P3 STG.E.U16 desc[UR6][R16.64], R5 ;  /* 0x0000000510003986 */ /* 0x0001e4000c101506 */
[-C--:B------:R-:W-:Y:S01]  /*45f0*/  LEA R14, P3, R0, R25.reuse, 0x1 ;  /* 0x00000019000e7211 */ /* 0x080fe200078608ff */
[C---:B------:R-:W-:Y:S01]  /*4600*/  IMAD R2, R29.reuse, 0x20, R4 ;  /* 0x000000201d027824 */ /* 0x040fe200078e0204 */
[----:B--2---:R-:W-:Y:S01]  /*4610*/  LEA R10, P1, R4, R25, 0x1 ;  /* 0x00000019040a7211 */ /* 0x004fe200078208ff */
[----:B------:R1:W-:Y:S01]  /*4620*/  @P6 STG.E.U16 desc[UR6][R12.64], R3 ;  /* 0x000000030c006986 */ /* 0x0003e2000c101506 */
[-C--:B------:R-:W-:Y:S01]  /*4630*/  LEA.HI.X.SX32 R15, R0, R27.reuse, 0x1, P3 ;  /* 0x0000001b000f7211 */ /* 0x080fe200018f0eff */
[----:B------:R-:W-:Y:S01]  /*4640*/  IMAD R6, R29, 0x10, R2 ;  /* 0x000000101d067824 */ /* 0x000fe200078e0202 */
[----:B------:R-:W-:Y:S01]  /*4650*/  LEA.HI.X.SX32 R11, R4, R27, 0x1, P1 ;  /* 0x0000001b040b7211 */ /* 0x000fe200008f0eff */
[----:B------:R-:W-:-:S02]  /*4660*/  IMAD R8, R125, R29, RZ ;  /* 0x0000001d7d087224 */ /* 0x000fc400078e02ff */
[----:B------:R-:W-:Y:S01]  /*4670*/  IMAD R0, R29, 0x10, R6 ;  /* 0x000000101d007824 */ /* 0x000fe200078e0206 */
[-C--:B0-----:R-:W-:Y:S01]  /*4680*/  LEA R16, P3, R2, R25.reuse, 0x1 ;  /* 0x0000001902107211 */ /* 0x081fe200078608ff */
[----:B------:R0:W-:Y:S01]  /*4690*/  @P5 STG.E.U16 desc[UR6][R10.64], R7 ;  /* 0x000000070a005986 */ /* 0x0001e2000c101506 */
[----:B------:R-:W-:Y:S02]  /*46a0*/  LEA R18, P6, R6, R25, 0x1 ;  /* 0x0000001906127211 */ /* 0x000fe400078c08ff */
[----:B------:R-:W-:Y:S01]  /*46b0*/  LEA.HI.X.SX32 R17, R2, R27, 0x1, P3 ;  /* 0x0000001b02117211 */ /* 0x000fe200018f0eff */
[----:B------:R0:W-:Y:S01]  /*46c0*/  @P4 STG.E.U16 desc[UR6][R14.64], R9 ;  /* 0x000000090e004986 */ /* 0x0001e2000c101506 */
[C---:B-1----:R-:W-:Y:S02]  /*46d0*/  LEA R12, P1, R0.reuse, R25, 0x1 ;  /* 0x00000019000c7211 */ /* 0x042fe400078208ff */
[----:B------:R-:W-:Y:S02]  /*46e0*/  ISETP.LT.AND P3, PT, R19, UR9, !P0 ;  /* 0x0000000913007c0c */ /* 0x000fe4000c761270 */
[----:B------:R-:W-:-:S02]  /*46f0*/  LEA.HI.X.SX32 R13, R0, R27, 0x1, P1 ;  /* 0x0000001b000d7211 */ /* 0x000fc400008f0eff */
[----:B------:R-:W-:Y:S02]  /*4700*/  LEA.HI.X.SX32 R19, R6, R27, 0x1, P6 ;  /* 0x0000001b06137211 */ /* 0x000fe400030f0eff */
[----:B------:R-:W-:Y:S02]  /*4710*/  ISETP.LT.AND P1, PT, R21, UR9, !P0 ;  /* 0x0000000915007c0c */ /* 0x000fe4000c721270 */
[C---:B------:R-:W-:Y:S02]  /*4720*/  LEA R20, P6, R8.reuse, R25, 0x1 ;  /* 0x0000001908147211 */ /* 0x040fe400078c08ff */
[----:B------:R-:W-:Y:S02]  /*4730*/  ISETP.LT.AND P0, PT, R125, UR9, !P0 ;  /* 0x000000097d007c0c */ /* 0x000fe4000c701270 */
[----:B------:R-:W-:Y:S02]  /*4740*/  LEA.HI.X.SX32 R21, R8, R27, 0x1, P6 ;  /* 0x0000001b08157211 */ /* 0x000fe400030f0eff */
[----:B------:R-:W-:-:S02]  /*4750*/  PRMT R8, R5, 0x7632, R8 ;  /* 0x0000763205087816 */ /* 0x000fc40000000008 */
[----:B------:R-:W-:Y:S02]  /*4760*/  PRMT R3, R3, 0x7632, R3 ;  /* 0x0000763203037816 */ /* 0x000fe40000000003 */
[----:B------:R-:W-:Y:S01]  /*4770*/  PRMT R6, R7, 0x7632, R6 ;  /* 0x0000763207067816 */ /* 0x000fe20000000006 */
[----:B------:R0:W-:Y:S04]  /*4780*/  @P3 STG.E.U16 desc[UR6][R16.64], R8 ;  /* 0x0000000810003986 */ /* 0x0001e8000c101506 */
[----:B------:R0:W-:Y:S04]  /*4790*/  @P2 STG.E.U16 desc[UR6][R18.64], R3 ;  /* 0x0000000312002986 */ /* 0x0001e8000c101506 */
[----:B------:R0:W-:Y:S01]  /*47a0*/  @P1 STG.E.U16 desc[UR6][R12.64], R6 ;  /* 0x000000060c001986 */ /* 0x0001e2000c101506 */
[----:B------:R-:W-:Y:S05]  /*47b0*/  @!P0 EXIT ;  /* 0x000000000000894d */ /* 0x000fea0003800000 */
[----:B0-----:R-:W-:-:S05]  /*47c0*/  PRMT R10, R9, 0x7632, R10 ;  /* 0x00007632090a7816 */ /* 0x001fca000000000a */
[----:B------:R-:W-:Y:S01]  /*47d0*/  STG.E.U16 desc[UR6][R20.64], R10 ;  /* 0x0000000a14007986 */ /* 0x000fe2000c101506 */
[----:B------:R-:W-:Y:S05]  /*47e0*/  EXIT ;  /* 0x000000000000794d */ /* 0x000fea0003800000 */
.L_x_3:
[----:B------:R-:W-:-:S00]  /*47f0*/  BRA `(.L_x_3) ;  /* 0xfffffffc00fc7947 */ /* 0x000fc0000383ffff */
[----:B------:R-:W-:-:S00]  /*4800*/  NOP ;  /* 0x0000000000007918 */ /* 0x000fc00000000000 */
[----:B------:R-:W-:-:S00]  /*4810*/  NOP ;  /* 0x0000000000007918 */ /* 0x000fc00000000000 */
[----:B------:R-:W-:-:S00]  /*4820*/  NOP ;  /* 0x0000000000007918 */ /* 0x000fc00000000000 */
[----:B------:R-:W-:-:S00]  /*4830*/  NOP ;  /* 0x0000000000007918 */ /* 0x000fc00000000000 */
[----:B------:R-:W-:-:S00]  /*4840*/  NOP ;  /* 0x0000000000007918 */ /* 0x000fc00000000000 */
[----:B------:R-:W-:-:S00]  /*4850*/  NOP ;  /* 0x0000000000007918 */ /* 0x000fc00000000000 */
[----:B------:R-:W-:-:S00]  /*4860*/  NOP ;  /* 0x0000000000007918 */ /* 0x000fc00000000000 */
[----:B------:R-:W-:-:S00]  /*4870*/  NOP ;  /* 0x0000000000007918 */ /* 0x000fc00000000000 */
.L_x_4:


//--------------------- .nv.shared.matmul_kernel  --------------------------
	.section	.nv.shared.matmul_kernel,"aw",@nobits
	.sectionflags	@""
	.align	16
	.zero		1024


//--------------------- .nv.shared.reserved.0     --------------------------
	.section	.nv.shared.reserved.0,"aw",@nobits
	.weak		__nv_reservedSMEM_offset_0_alias
	.size		__nv_reservedSMEM_offset_0_alias, 0, 0
	.other		__nv_reservedSMEM_offset_0_alias,@"STO_CUDA_RESERVED_SHARED STV_DEFAULT"
__nv_reservedSMEM_offset_0_alias:
	.zero		0


//--------------------- .nv.constant0.matmul_kernel --------------------------
	.section	.nv.constant0.matmul_kernel,"a",@progbits
	.sectionflags	@""
	.align	4
.nv.constant0.matmul_kernel:
	.zero		608


//--------------------- SYMBOLS --------------------------

	.type		.nv.reservedSmem.offset0,@object
	.size		.nv.reservedSmem.offset0,0x4
